//
// Generated by NVIDIA NVVM Compiler
//
// Compiler Build ID: CL-36424714
// Cuda compilation tools, release 13.0, V13.0.88
// Based on NVVM 20.0.0
//

.version 9.0
.target sm_100
.address_size 64

	// .globl	_Z6updatePid
.extern .func  (.param .b32 func_retval0) vprintf
(
	.param .b64 vprintf_param_0,
	.param .b64 vprintf_param_1
)
;
.global .align 4 .b8 precalc_xorwow_matrix[102400];
.global .align 4 .b8 precalc_xorwow_offset_matrix[102400];
.global .align 4 .b8 mrg32k3aM1[2304];
.global .align 4 .b8 mrg32k3aM2[2304];
.global .align 4 .b8 mrg32k3aM1SubSeq[2016];
.global .align 4 .b8 mrg32k3aM2SubSeq[2016];
.global .align 4 .b8 mrg32k3aM1Seq[2304];
.global .align 4 .b8 mrg32k3aM2Seq[2304];
.const .align 8 .b8 __cr_lgamma_table[72];
// _ZZ6updatePidE3lat has been demoted
.global .align 1 .b8 $str[12] = {37, 100, 44, 32, 37, 100, 44, 32, 37, 100, 10};

.visible .entry _Z6updatePid(
	.param .u64 .ptr .align 1 _Z6updatePid_param_0,
	.param .f64 _Z6updatePid_param_1
)
{
	.local .align 8 .b8 	__local_depot0[96];
	.reg .b64 	%SP;
	.reg .b64 	%SPL;
	.reg .pred 	%p<144>;
	.reg .b32 	%r<2491>;
	.reg .b32 	%f<9>;
	.reg .b64 	%rd<54>;
	.reg .b64 	%fd<92>;
	// demoted variable
	.shared .align 4 .b8 _ZZ6updatePidE3lat[1296];
	mov.u64 	%SPL, __local_depot0;
	ld.param.u64 	%rd21, [_Z6updatePid_param_0];
	cvta.to.global.u64 	%rd1, %rd21;
	add.u64 	%rd2, %SPL, 0;
	add.u64 	%rd3, %SPL, 48;
	mov.u32 	%r1, %tid.x;
	mov.u32 	%r2, %tid.y;
	mov.u32 	%r1108, %ctaid.x;
	mov.u32 	%r1109, %ntid.x;
	mul.lo.s32 	%r3, %r1108, %r1109;
	add.s32 	%r4, %r3, %r1;
	mov.u32 	%r1110, %ctaid.y;
	mov.u32 	%r1111, %ntid.y;
	mad.lo.s32 	%r5, %r1110, %r1111, %r2;
	shl.b32 	%r1112, %r5, 8;
	add.s32 	%r6, %r1112, %r4;
	bar.sync 	0;
	mul.wide.s32 	%rd24, %r6, 4;
	add.s64 	%rd4, %rd1, %rd24;
	ld.global.u32 	%r1113, [%rd4];
	mov.u32 	%r1114, _ZZ6updatePidE3lat;
	mad.lo.s32 	%r7, %r1, 72, %r1114;
	add.s32 	%r8, %r7, 72;
	shl.b32 	%r1115, %r2, 2;
	add.s32 	%r9, %r8, %r1115;
	st.shared.u32 	[%r9+4], %r1113;
	setp.ne.s32 	%p1, %r4, 0;
	add.s32 	%r10, %r1114, %r1115;
	@%p1 bra 	$L__BB0_4;
	mul.wide.u32 	%rd27, %r6, 4;
	add.s64 	%rd28, %rd1, %rd27;
	ld.global.u32 	%r1119, [%rd28+1020];
	st.shared.u32 	[%r9+-68], %r1119;
$L__BB0_2:
	setp.ne.s32 	%p4, %r1, 15;
	@%p4 bra 	$L__BB0_8;
	ld.global.u32 	%r1120, [%rd4+4];
	st.shared.u32 	[%r10+1228], %r1120;
	bra.uni 	$L__BB0_8;
$L__BB0_4:
	setp.ne.s32 	%p2, %r1, 0;
	@%p2 bra 	$L__BB0_6;
	ld.global.u32 	%r1116, [%rd4+-4];
	st.shared.u32 	[%r10+4], %r1116;
$L__BB0_6:
	setp.ne.s32 	%p3, %r4, 255;
	@%p3 bra 	$L__BB0_2;
	add.s32 	%r1117, %r6, -255;
	mul.wide.u32 	%rd25, %r1117, 4;
	add.s64 	%rd26, %rd1, %rd25;
	ld.global.u32 	%r1118, [%rd26];
	st.shared.u32 	[%r9+76], %r1118;
$L__BB0_8:
	setp.ne.s32 	%p5, %r5, 0;
	@%p5 bra 	$L__BB0_12;
	ld.global.u32 	%r1123, [%rd4+261120];
	st.shared.u32 	[%r9], %r1123;
$L__BB0_10:
	setp.ne.s32 	%p8, %r2, 15;
	@%p8 bra 	$L__BB0_16;
	ld.global.u32 	%r1124, [%rd4+1024];
	st.shared.u32 	[%r7+140], %r1124;
	bra.uni 	$L__BB0_16;
$L__BB0_12:
	setp.ne.s32 	%p6, %r2, 0;
	@%p6 bra 	$L__BB0_14;
	ld.global.u32 	%r1121, [%rd4+-1024];
	st.shared.u32 	[%r8], %r1121;
$L__BB0_14:
	setp.ne.s32 	%p7, %r5, 255;
	@%p7 bra 	$L__BB0_10;
	ld.global.u32 	%r1122, [%rd4+-261120];
	st.shared.u32 	[%r9+8], %r1122;
$L__BB0_16:
	bar.sync 	0;
	and.b32  	%r1125, %r4, 1;
	setp.eq.b32 	%p9, %r1125, 1;
	mad.lo.s32 	%r11, %r3, 72, %r7;
	@%p9 bra 	$L__BB0_136;
	add.s32 	%r1127, %r4, 1;
	cvt.s64.s32 	%rd52, %r1127;
	xor.b32  	%r1128, %r4, -1429050551;
	mul.lo.s32 	%r1129, %r1128, 1099087573;
	setp.gt.s32 	%p10, %r4, -1;
	selp.b32 	%r1130, -644748465, -1947113066, %p10;
	add.s32 	%r1131, %r1130, %r1129;
	add.s32 	%r12, %r1131, 6615241;
	add.s32 	%r1943, %r1129, 123456789;
	st.local.v2.u32 	[%rd2], {%r12, %r1943};
	xor.b32  	%r1942, %r1129, 362436069;
	add.s32 	%r1941, %r1130, 521288629;
	st.local.v2.u32 	[%rd2+8], {%r1942, %r1941};
	xor.b32  	%r1940, %r1130, 88675123;
	add.s32 	%r1939, %r1129, 5783321;
	st.local.v2.u32 	[%rd2+16], {%r1940, %r1939};
	mov.b32 	%r1926, 0;
	mov.u64 	%rd30, precalc_xorwow_matrix;
$L__BB0_18:
	mov.u64 	%rd6, %rd52;
	and.b64  	%rd7, %rd6, 3;
	setp.eq.s64 	%p11, %rd7, 0;
	@%p11 bra 	$L__BB0_130;
	mul.wide.u32 	%rd29, %r1926, 3200;
	add.s64 	%rd8, %rd30, %rd29;
	mov.b32 	%r1939, 0;
	mov.u32 	%r1940, %r1939;
	mov.u32 	%r1941, %r1939;
	mov.u32 	%r1942, %r1939;
	mov.u32 	%r1943, %r1939;
	mov.u32 	%r1932, %r1939;
$L__BB0_20:
	mul.wide.u32 	%rd31, %r1932, 4;
	add.s64 	%rd32, %rd2, %rd31;
	ld.local.u32 	%r30, [%rd32+4];
	shl.b32 	%r31, %r1932, 5;
	mov.b32 	%r1938, 0;
$L__BB0_21:
	.pragma "nounroll";
	shr.u32 	%r1134, %r30, %r1938;
	and.b32  	%r1135, %r1134, 1;
	setp.eq.b32 	%p12, %r1135, 1;
	not.pred 	%p13, %p12;
	add.s32 	%r1136, %r31, %r1938;
	mul.lo.s32 	%r1137, %r1136, 5;
	mul.wide.u32 	%rd33, %r1137, 4;
	add.s64 	%rd9, %rd8, %rd33;
	@%p13 bra 	$L__BB0_23;
	ld.global.u32 	%r1138, [%rd9];
	xor.b32  	%r1943, %r1943, %r1138;
	ld.global.u32 	%r1139, [%rd9+4];
	xor.b32  	%r1942, %r1942, %r1139;
	ld.global.u32 	%r1140, [%rd9+8];
	xor.b32  	%r1941, %r1941, %r1140;
	ld.global.u32 	%r1141, [%rd9+12];
	xor.b32  	%r1940, %r1940, %r1141;
	ld.global.u32 	%r1142, [%rd9+16];
	xor.b32  	%r1939, %r1939, %r1142;
$L__BB0_23:
	and.b32  	%r1144, %r1134, 2;
	setp.eq.s32 	%p14, %r1144, 0;
	@%p14 bra 	$L__BB0_25;
	ld.global.u32 	%r1145, [%rd9+20];
	xor.b32  	%r1943, %r1943, %r1145;
	ld.global.u32 	%r1146, [%rd9+24];
	xor.b32  	%r1942, %r1942, %r1146;
	ld.global.u32 	%r1147, [%rd9+28];
	xor.b32  	%r1941, %r1941, %r1147;
	ld.global.u32 	%r1148, [%rd9+32];
	xor.b32  	%r1940, %r1940, %r1148;
	ld.global.u32 	%r1149, [%rd9+36];
	xor.b32  	%r1939, %r1939, %r1149;
$L__BB0_25:
	and.b32  	%r1151, %r1134, 4;
	setp.eq.s32 	%p15, %r1151, 0;
	@%p15 bra 	$L__BB0_27;
	ld.global.u32 	%r1152, [%rd9+40];
	xor.b32  	%r1943, %r1943, %r1152;
	ld.global.u32 	%r1153, [%rd9+44];
	xor.b32  	%r1942, %r1942, %r1153;
	ld.global.u32 	%r1154, [%rd9+48];
	xor.b32  	%r1941, %r1941, %r1154;
	ld.global.u32 	%r1155, [%rd9+52];
	xor.b32  	%r1940, %r1940, %r1155;
	ld.global.u32 	%r1156, [%rd9+56];
	xor.b32  	%r1939, %r1939, %r1156;
$L__BB0_27:
	and.b32  	%r1158, %r1134, 8;
	setp.eq.s32 	%p16, %r1158, 0;
	@%p16 bra 	$L__BB0_29;
	ld.global.u32 	%r1159, [%rd9+60];
	xor.b32  	%r1943, %r1943, %r1159;
	ld.global.u32 	%r1160, [%rd9+64];
	xor.b32  	%r1942, %r1942, %r1160;
	ld.global.u32 	%r1161, [%rd9+68];
	xor.b32  	%r1941, %r1941, %r1161;
	ld.global.u32 	%r1162, [%rd9+72];
	xor.b32  	%r1940, %r1940, %r1162;
	ld.global.u32 	%r1163, [%rd9+76];
	xor.b32  	%r1939, %r1939, %r1163;
$L__BB0_29:
	and.b32  	%r1165, %r1134, 16;
	setp.eq.s32 	%p17, %r1165, 0;
	@%p17 bra 	$L__BB0_31;
	ld.global.u32 	%r1166, [%rd9+80];
	xor.b32  	%r1943, %r1943, %r1166;
	ld.global.u32 	%r1167, [%rd9+84];
	xor.b32  	%r1942, %r1942, %r1167;
	ld.global.u32 	%r1168, [%rd9+88];
	xor.b32  	%r1941, %r1941, %r1168;
	ld.global.u32 	%r1169, [%rd9+92];
	xor.b32  	%r1940, %r1940, %r1169;
	ld.global.u32 	%r1170, [%rd9+96];
	xor.b32  	%r1939, %r1939, %r1170;
$L__BB0_31:
	and.b32  	%r1172, %r1134, 32;
	setp.eq.s32 	%p18, %r1172, 0;
	@%p18 bra 	$L__BB0_33;
	ld.global.u32 	%r1173, [%rd9+100];
	xor.b32  	%r1943, %r1943, %r1173;
	ld.global.u32 	%r1174, [%rd9+104];
	xor.b32  	%r1942, %r1942, %r1174;
	ld.global.u32 	%r1175, [%rd9+108];
	xor.b32  	%r1941, %r1941, %r1175;
	ld.global.u32 	%r1176, [%rd9+112];
	xor.b32  	%r1940, %r1940, %r1176;
	ld.global.u32 	%r1177, [%rd9+116];
	xor.b32  	%r1939, %r1939, %r1177;
$L__BB0_33:
	and.b32  	%r1179, %r1134, 64;
	setp.eq.s32 	%p19, %r1179, 0;
	@%p19 bra 	$L__BB0_35;
	ld.global.u32 	%r1180, [%rd9+120];
	xor.b32  	%r1943, %r1943, %r1180;
	ld.global.u32 	%r1181, [%rd9+124];
	xor.b32  	%r1942, %r1942, %r1181;
	ld.global.u32 	%r1182, [%rd9+128];
	xor.b32  	%r1941, %r1941, %r1182;
	ld.global.u32 	%r1183, [%rd9+132];
	xor.b32  	%r1940, %r1940, %r1183;
	ld.global.u32 	%r1184, [%rd9+136];
	xor.b32  	%r1939, %r1939, %r1184;
$L__BB0_35:
	and.b32  	%r1186, %r1134, 128;
	setp.eq.s32 	%p20, %r1186, 0;
	@%p20 bra 	$L__BB0_37;
	ld.global.u32 	%r1187, [%rd9+140];
	xor.b32  	%r1943, %r1943, %r1187;
	ld.global.u32 	%r1188, [%rd9+144];
	xor.b32  	%r1942, %r1942, %r1188;
	ld.global.u32 	%r1189, [%rd9+148];
	xor.b32  	%r1941, %r1941, %r1189;
	ld.global.u32 	%r1190, [%rd9+152];
	xor.b32  	%r1940, %r1940, %r1190;
	ld.global.u32 	%r1191, [%rd9+156];
	xor.b32  	%r1939, %r1939, %r1191;
$L__BB0_37:
	and.b32  	%r1193, %r1134, 256;
	setp.eq.s32 	%p21, %r1193, 0;
	@%p21 bra 	$L__BB0_39;
	ld.global.u32 	%r1194, [%rd9+160];
	xor.b32  	%r1943, %r1943, %r1194;
	ld.global.u32 	%r1195, [%rd9+164];
	xor.b32  	%r1942, %r1942, %r1195;
	ld.global.u32 	%r1196, [%rd9+168];
	xor.b32  	%r1941, %r1941, %r1196;
	ld.global.u32 	%r1197, [%rd9+172];
	xor.b32  	%r1940, %r1940, %r1197;
	ld.global.u32 	%r1198, [%rd9+176];
	xor.b32  	%r1939, %r1939, %r1198;
$L__BB0_39:
	and.b32  	%r1200, %r1134, 512;
	setp.eq.s32 	%p22, %r1200, 0;
	@%p22 bra 	$L__BB0_41;
	ld.global.u32 	%r1201, [%rd9+180];
	xor.b32  	%r1943, %r1943, %r1201;
	ld.global.u32 	%r1202, [%rd9+184];
	xor.b32  	%r1942, %r1942, %r1202;
	ld.global.u32 	%r1203, [%rd9+188];
	xor.b32  	%r1941, %r1941, %r1203;
	ld.global.u32 	%r1204, [%rd9+192];
	xor.b32  	%r1940, %r1940, %r1204;
	ld.global.u32 	%r1205, [%rd9+196];
	xor.b32  	%r1939, %r1939, %r1205;
$L__BB0_41:
	and.b32  	%r1207, %r1134, 1024;
	setp.eq.s32 	%p23, %r1207, 0;
	@%p23 bra 	$L__BB0_43;
	ld.global.u32 	%r1208, [%rd9+200];
	xor.b32  	%r1943, %r1943, %r1208;
	ld.global.u32 	%r1209, [%rd9+204];
	xor.b32  	%r1942, %r1942, %r1209;
	ld.global.u32 	%r1210, [%rd9+208];
	xor.b32  	%r1941, %r1941, %r1210;
	ld.global.u32 	%r1211, [%rd9+212];
	xor.b32  	%r1940, %r1940, %r1211;
	ld.global.u32 	%r1212, [%rd9+216];
	xor.b32  	%r1939, %r1939, %r1212;
$L__BB0_43:
	and.b32  	%r1214, %r1134, 2048;
	setp.eq.s32 	%p24, %r1214, 0;
	@%p24 bra 	$L__BB0_45;
	ld.global.u32 	%r1215, [%rd9+220];
	xor.b32  	%r1943, %r1943, %r1215;
	ld.global.u32 	%r1216, [%rd9+224];
	xor.b32  	%r1942, %r1942, %r1216;
	ld.global.u32 	%r1217, [%rd9+228];
	xor.b32  	%r1941, %r1941, %r1217;
	ld.global.u32 	%r1218, [%rd9+232];
	xor.b32  	%r1940, %r1940, %r1218;
	ld.global.u32 	%r1219, [%rd9+236];
	xor.b32  	%r1939, %r1939, %r1219;
$L__BB0_45:
	and.b32  	%r1221, %r1134, 4096;
	setp.eq.s32 	%p25, %r1221, 0;
	@%p25 bra 	$L__BB0_47;
	ld.global.u32 	%r1222, [%rd9+240];
	xor.b32  	%r1943, %r1943, %r1222;
	ld.global.u32 	%r1223, [%rd9+244];
	xor.b32  	%r1942, %r1942, %r1223;
	ld.global.u32 	%r1224, [%rd9+248];
	xor.b32  	%r1941, %r1941, %r1224;
	ld.global.u32 	%r1225, [%rd9+252];
	xor.b32  	%r1940, %r1940, %r1225;
	ld.global.u32 	%r1226, [%rd9+256];
	xor.b32  	%r1939, %r1939, %r1226;
$L__BB0_47:
	and.b32  	%r1228, %r1134, 8192;
	setp.eq.s32 	%p26, %r1228, 0;
	@%p26 bra 	$L__BB0_49;
	ld.global.u32 	%r1229, [%rd9+260];
	xor.b32  	%r1943, %r1943, %r1229;
	ld.global.u32 	%r1230, [%rd9+264];
	xor.b32  	%r1942, %r1942, %r1230;
	ld.global.u32 	%r1231, [%rd9+268];
	xor.b32  	%r1941, %r1941, %r1231;
	ld.global.u32 	%r1232, [%rd9+272];
	xor.b32  	%r1940, %r1940, %r1232;
	ld.global.u32 	%r1233, [%rd9+276];
	xor.b32  	%r1939, %r1939, %r1233;
$L__BB0_49:
	and.b32  	%r1235, %r1134, 16384;
	setp.eq.s32 	%p27, %r1235, 0;
	@%p27 bra 	$L__BB0_51;
	ld.global.u32 	%r1236, [%rd9+280];
	xor.b32  	%r1943, %r1943, %r1236;
	ld.global.u32 	%r1237, [%rd9+284];
	xor.b32  	%r1942, %r1942, %r1237;
	ld.global.u32 	%r1238, [%rd9+288];
	xor.b32  	%r1941, %r1941, %r1238;
	ld.global.u32 	%r1239, [%rd9+292];
	xor.b32  	%r1940, %r1940, %r1239;
	ld.global.u32 	%r1240, [%rd9+296];
	xor.b32  	%r1939, %r1939, %r1240;
$L__BB0_51:
	and.b32  	%r1242, %r1134, 32768;
	setp.eq.s32 	%p28, %r1242, 0;
	@%p28 bra 	$L__BB0_53;
	ld.global.u32 	%r1243, [%rd9+300];
	xor.b32  	%r1943, %r1943, %r1243;
	ld.global.u32 	%r1244, [%rd9+304];
	xor.b32  	%r1942, %r1942, %r1244;
	ld.global.u32 	%r1245, [%rd9+308];
	xor.b32  	%r1941, %r1941, %r1245;
	ld.global.u32 	%r1246, [%rd9+312];
	xor.b32  	%r1940, %r1940, %r1246;
	ld.global.u32 	%r1247, [%rd9+316];
	xor.b32  	%r1939, %r1939, %r1247;
$L__BB0_53:
	add.s32 	%r1938, %r1938, 16;
	setp.ne.s32 	%p29, %r1938, 32;
	@%p29 bra 	$L__BB0_21;
	mad.lo.s32 	%r1248, %r1932, -31, %r31;
	add.s32 	%r1932, %r1248, 1;
	setp.ne.s32 	%p30, %r1932, 5;
	@%p30 bra 	$L__BB0_20;
	st.local.u32 	[%rd2+4], %r1943;
	st.local.v2.u32 	[%rd2+8], {%r1942, %r1941};
	st.local.v2.u32 	[%rd2+16], {%r1940, %r1939};
	setp.eq.s64 	%p31, %rd7, 1;
	@%p31 bra 	$L__BB0_130;
	mov.b32 	%r1939, 0;
	mov.u32 	%r1940, %r1939;
	mov.u32 	%r1941, %r1939;
	mov.u32 	%r1942, %r1939;
	mov.u32 	%r1943, %r1939;
	mov.u32 	%r2024, %r1939;
$L__BB0_57:
	mul.wide.u32 	%rd34, %r2024, 4;
	add.s64 	%rd35, %rd2, %rd34;
	ld.local.u32 	%r206, [%rd35+4];
	shl.b32 	%r207, %r2024, 5;
	mov.b32 	%r2030, 0;
$L__BB0_58:
	.pragma "nounroll";
	shr.u32 	%r1251, %r206, %r2030;
	and.b32  	%r1252, %r1251, 1;
	setp.eq.b32 	%p32, %r1252, 1;
	not.pred 	%p33, %p32;
	add.s32 	%r1253, %r207, %r2030;
	mul.lo.s32 	%r1254, %r1253, 5;
	mul.wide.u32 	%rd36, %r1254, 4;
	add.s64 	%rd10, %rd8, %rd36;
	@%p33 bra 	$L__BB0_60;
	ld.global.u32 	%r1255, [%rd10];
	xor.b32  	%r1943, %r1943, %r1255;
	ld.global.u32 	%r1256, [%rd10+4];
	xor.b32  	%r1942, %r1942, %r1256;
	ld.global.u32 	%r1257, [%rd10+8];
	xor.b32  	%r1941, %r1941, %r1257;
	ld.global.u32 	%r1258, [%rd10+12];
	xor.b32  	%r1940, %r1940, %r1258;
	ld.global.u32 	%r1259, [%rd10+16];
	xor.b32  	%r1939, %r1939, %r1259;
$L__BB0_60:
	and.b32  	%r1261, %r1251, 2;
	setp.eq.s32 	%p34, %r1261, 0;
	@%p34 bra 	$L__BB0_62;
	ld.global.u32 	%r1262, [%rd10+20];
	xor.b32  	%r1943, %r1943, %r1262;
	ld.global.u32 	%r1263, [%rd10+24];
	xor.b32  	%r1942, %r1942, %r1263;
	ld.global.u32 	%r1264, [%rd10+28];
	xor.b32  	%r1941, %r1941, %r1264;
	ld.global.u32 	%r1265, [%rd10+32];
	xor.b32  	%r1940, %r1940, %r1265;
	ld.global.u32 	%r1266, [%rd10+36];
	xor.b32  	%r1939, %r1939, %r1266;
$L__BB0_62:
	and.b32  	%r1268, %r1251, 4;
	setp.eq.s32 	%p35, %r1268, 0;
	@%p35 bra 	$L__BB0_64;
	ld.global.u32 	%r1269, [%rd10+40];
	xor.b32  	%r1943, %r1943, %r1269;
	ld.global.u32 	%r1270, [%rd10+44];
	xor.b32  	%r1942, %r1942, %r1270;
	ld.global.u32 	%r1271, [%rd10+48];
	xor.b32  	%r1941, %r1941, %r1271;
	ld.global.u32 	%r1272, [%rd10+52];
	xor.b32  	%r1940, %r1940, %r1272;
	ld.global.u32 	%r1273, [%rd10+56];
	xor.b32  	%r1939, %r1939, %r1273;
$L__BB0_64:
	and.b32  	%r1275, %r1251, 8;
	setp.eq.s32 	%p36, %r1275, 0;
	@%p36 bra 	$L__BB0_66;
	ld.global.u32 	%r1276, [%rd10+60];
	xor.b32  	%r1943, %r1943, %r1276;
	ld.global.u32 	%r1277, [%rd10+64];
	xor.b32  	%r1942, %r1942, %r1277;
	ld.global.u32 	%r1278, [%rd10+68];
	xor.b32  	%r1941, %r1941, %r1278;
	ld.global.u32 	%r1279, [%rd10+72];
	xor.b32  	%r1940, %r1940, %r1279;
	ld.global.u32 	%r1280, [%rd10+76];
	xor.b32  	%r1939, %r1939, %r1280;
$L__BB0_66:
	and.b32  	%r1282, %r1251, 16;
	setp.eq.s32 	%p37, %r1282, 0;
	@%p37 bra 	$L__BB0_68;
	ld.global.u32 	%r1283, [%rd10+80];
	xor.b32  	%r1943, %r1943, %r1283;
	ld.global.u32 	%r1284, [%rd10+84];
	xor.b32  	%r1942, %r1942, %r1284;
	ld.global.u32 	%r1285, [%rd10+88];
	xor.b32  	%r1941, %r1941, %r1285;
	ld.global.u32 	%r1286, [%rd10+92];
	xor.b32  	%r1940, %r1940, %r1286;
	ld.global.u32 	%r1287, [%rd10+96];
	xor.b32  	%r1939, %r1939, %r1287;
$L__BB0_68:
	and.b32  	%r1289, %r1251, 32;
	setp.eq.s32 	%p38, %r1289, 0;
	@%p38 bra 	$L__BB0_70;
	ld.global.u32 	%r1290, [%rd10+100];
	xor.b32  	%r1943, %r1943, %r1290;
	ld.global.u32 	%r1291, [%rd10+104];
	xor.b32  	%r1942, %r1942, %r1291;
	ld.global.u32 	%r1292, [%rd10+108];
	xor.b32  	%r1941, %r1941, %r1292;
	ld.global.u32 	%r1293, [%rd10+112];
	xor.b32  	%r1940, %r1940, %r1293;
	ld.global.u32 	%r1294, [%rd10+116];
	xor.b32  	%r1939, %r1939, %r1294;
$L__BB0_70:
	and.b32  	%r1296, %r1251, 64;
	setp.eq.s32 	%p39, %r1296, 0;
	@%p39 bra 	$L__BB0_72;
	ld.global.u32 	%r1297, [%rd10+120];
	xor.b32  	%r1943, %r1943, %r1297;
	ld.global.u32 	%r1298, [%rd10+124];
	xor.b32  	%r1942, %r1942, %r1298;
	ld.global.u32 	%r1299, [%rd10+128];
	xor.b32  	%r1941, %r1941, %r1299;
	ld.global.u32 	%r1300, [%rd10+132];
	xor.b32  	%r1940, %r1940, %r1300;
	ld.global.u32 	%r1301, [%rd10+136];
	xor.b32  	%r1939, %r1939, %r1301;
$L__BB0_72:
	and.b32  	%r1303, %r1251, 128;
	setp.eq.s32 	%p40, %r1303, 0;
	@%p40 bra 	$L__BB0_74;
	ld.global.u32 	%r1304, [%rd10+140];
	xor.b32  	%r1943, %r1943, %r1304;
	ld.global.u32 	%r1305, [%rd10+144];
	xor.b32  	%r1942, %r1942, %r1305;
	ld.global.u32 	%r1306, [%rd10+148];
	xor.b32  	%r1941, %r1941, %r1306;
	ld.global.u32 	%r1307, [%rd10+152];
	xor.b32  	%r1940, %r1940, %r1307;
	ld.global.u32 	%r1308, [%rd10+156];
	xor.b32  	%r1939, %r1939, %r1308;
$L__BB0_74:
	and.b32  	%r1310, %r1251, 256;
	setp.eq.s32 	%p41, %r1310, 0;
	@%p41 bra 	$L__BB0_76;
	ld.global.u32 	%r1311, [%rd10+160];
	xor.b32  	%r1943, %r1943, %r1311;
	ld.global.u32 	%r1312, [%rd10+164];
	xor.b32  	%r1942, %r1942, %r1312;
	ld.global.u32 	%r1313, [%rd10+168];
	xor.b32  	%r1941, %r1941, %r1313;
	ld.global.u32 	%r1314, [%rd10+172];
	xor.b32  	%r1940, %r1940, %r1314;
	ld.global.u32 	%r1315, [%rd10+176];
	xor.b32  	%r1939, %r1939, %r1315;
$L__BB0_76:
	and.b32  	%r1317, %r1251, 512;
	setp.eq.s32 	%p42, %r1317, 0;
	@%p42 bra 	$L__BB0_78;
	ld.global.u32 	%r1318, [%rd10+180];
	xor.b32  	%r1943, %r1943, %r1318;
	ld.global.u32 	%r1319, [%rd10+184];
	xor.b32  	%r1942, %r1942, %r1319;
	ld.global.u32 	%r1320, [%rd10+188];
	xor.b32  	%r1941, %r1941, %r1320;
	ld.global.u32 	%r1321, [%rd10+192];
	xor.b32  	%r1940, %r1940, %r1321;
	ld.global.u32 	%r1322, [%rd10+196];
	xor.b32  	%r1939, %r1939, %r1322;
$L__BB0_78:
	and.b32  	%r1324, %r1251, 1024;
	setp.eq.s32 	%p43, %r1324, 0;
	@%p43 bra 	$L__BB0_80;
	ld.global.u32 	%r1325, [%rd10+200];
	xor.b32  	%r1943, %r1943, %r1325;
	ld.global.u32 	%r1326, [%rd10+204];
	xor.b32  	%r1942, %r1942, %r1326;
	ld.global.u32 	%r1327, [%rd10+208];
	xor.b32  	%r1941, %r1941, %r1327;
	ld.global.u32 	%r1328, [%rd10+212];
	xor.b32  	%r1940, %r1940, %r1328;
	ld.global.u32 	%r1329, [%rd10+216];
	xor.b32  	%r1939, %r1939, %r1329;
$L__BB0_80:
	and.b32  	%r1331, %r1251, 2048;
	setp.eq.s32 	%p44, %r1331, 0;
	@%p44 bra 	$L__BB0_82;
	ld.global.u32 	%r1332, [%rd10+220];
	xor.b32  	%r1943, %r1943, %r1332;
	ld.global.u32 	%r1333, [%rd10+224];
	xor.b32  	%r1942, %r1942, %r1333;
	ld.global.u32 	%r1334, [%rd10+228];
	xor.b32  	%r1941, %r1941, %r1334;
	ld.global.u32 	%r1335, [%rd10+232];
	xor.b32  	%r1940, %r1940, %r1335;
	ld.global.u32 	%r1336, [%rd10+236];
	xor.b32  	%r1939, %r1939, %r1336;
$L__BB0_82:
	and.b32  	%r1338, %r1251, 4096;
	setp.eq.s32 	%p45, %r1338, 0;
	@%p45 bra 	$L__BB0_84;
	ld.global.u32 	%r1339, [%rd10+240];
	xor.b32  	%r1943, %r1943, %r1339;
	ld.global.u32 	%r1340, [%rd10+244];
	xor.b32  	%r1942, %r1942, %r1340;
	ld.global.u32 	%r1341, [%rd10+248];
	xor.b32  	%r1941, %r1941, %r1341;
	ld.global.u32 	%r1342, [%rd10+252];
	xor.b32  	%r1940, %r1940, %r1342;
	ld.global.u32 	%r1343, [%rd10+256];
	xor.b32  	%r1939, %r1939, %r1343;
$L__BB0_84:
	and.b32  	%r1345, %r1251, 8192;
	setp.eq.s32 	%p46, %r1345, 0;
	@%p46 bra 	$L__BB0_86;
	ld.global.u32 	%r1346, [%rd10+260];
	xor.b32  	%r1943, %r1943, %r1346;
	ld.global.u32 	%r1347, [%rd10+264];
	xor.b32  	%r1942, %r1942, %r1347;
	ld.global.u32 	%r1348, [%rd10+268];
	xor.b32  	%r1941, %r1941, %r1348;
	ld.global.u32 	%r1349, [%rd10+272];
	xor.b32  	%r1940, %r1940, %r1349;
	ld.global.u32 	%r1350, [%rd10+276];
	xor.b32  	%r1939, %r1939, %r1350;
$L__BB0_86:
	and.b32  	%r1352, %r1251, 16384;
	setp.eq.s32 	%p47, %r1352, 0;
	@%p47 bra 	$L__BB0_88;
	ld.global.u32 	%r1353, [%rd10+280];
	xor.b32  	%r1943, %r1943, %r1353;
	ld.global.u32 	%r1354, [%rd10+284];
	xor.b32  	%r1942, %r1942, %r1354;
	ld.global.u32 	%r1355, [%rd10+288];
	xor.b32  	%r1941, %r1941, %r1355;
	ld.global.u32 	%r1356, [%rd10+292];
	xor.b32  	%r1940, %r1940, %r1356;
	ld.global.u32 	%r1357, [%rd10+296];
	xor.b32  	%r1939, %r1939, %r1357;
$L__BB0_88:
	and.b32  	%r1359, %r1251, 32768;
	setp.eq.s32 	%p48, %r1359, 0;
	@%p48 bra 	$L__BB0_90;
	ld.global.u32 	%r1360, [%rd10+300];
	xor.b32  	%r1943, %r1943, %r1360;
	ld.global.u32 	%r1361, [%rd10+304];
	xor.b32  	%r1942, %r1942, %r1361;
	ld.global.u32 	%r1362, [%rd10+308];
	xor.b32  	%r1941, %r1941, %r1362;
	ld.global.u32 	%r1363, [%rd10+312];
	xor.b32  	%r1940, %r1940, %r1363;
	ld.global.u32 	%r1364, [%rd10+316];
	xor.b32  	%r1939, %r1939, %r1364;
$L__BB0_90:
	add.s32 	%r2030, %r2030, 16;
	setp.ne.s32 	%p49, %r2030, 32;
	@%p49 bra 	$L__BB0_58;
	mad.lo.s32 	%r1365, %r2024, -31, %r207;
	add.s32 	%r2024, %r1365, 1;
	setp.ne.s32 	%p50, %r2024, 5;
	@%p50 bra 	$L__BB0_57;
	st.local.u32 	[%rd2+4], %r1943;
	st.local.v2.u32 	[%rd2+8], {%r1942, %r1941};
	st.local.v2.u32 	[%rd2+16], {%r1940, %r1939};
	setp.ne.s64 	%p51, %rd7, 3;
	@%p51 bra 	$L__BB0_130;
	mov.b32 	%r1939, 0;
	mov.u32 	%r1940, %r1939;
	mov.u32 	%r1941, %r1939;
	mov.u32 	%r1942, %r1939;
	mov.u32 	%r1943, %r1939;
	mov.u32 	%r2116, %r1939;
$L__BB0_94:
	mul.wide.u32 	%rd37, %r2116, 4;
	add.s64 	%rd38, %rd2, %rd37;
	ld.local.u32 	%r382, [%rd38+4];
	shl.b32 	%r383, %r2116, 5;
	mov.b32 	%r2122, 0;
$L__BB0_95:
	.pragma "nounroll";
	shr.u32 	%r1368, %r382, %r2122;
	and.b32  	%r1369, %r1368, 1;
	setp.eq.b32 	%p52, %r1369, 1;
	not.pred 	%p53, %p52;
	add.s32 	%r1370, %r383, %r2122;
	mul.lo.s32 	%r1371, %r1370, 5;
	mul.wide.u32 	%rd39, %r1371, 4;
	add.s64 	%rd11, %rd8, %rd39;
	@%p53 bra 	$L__BB0_97;
	ld.global.u32 	%r1372, [%rd11];
	xor.b32  	%r1943, %r1943, %r1372;
	ld.global.u32 	%r1373, [%rd11+4];
	xor.b32  	%r1942, %r1942, %r1373;
	ld.global.u32 	%r1374, [%rd11+8];
	xor.b32  	%r1941, %r1941, %r1374;
	ld.global.u32 	%r1375, [%rd11+12];
	xor.b32  	%r1940, %r1940, %r1375;
	ld.global.u32 	%r1376, [%rd11+16];
	xor.b32  	%r1939, %r1939, %r1376;
$L__BB0_97:
	and.b32  	%r1378, %r1368, 2;
	setp.eq.s32 	%p54, %r1378, 0;
	@%p54 bra 	$L__BB0_99;
	ld.global.u32 	%r1379, [%rd11+20];
	xor.b32  	%r1943, %r1943, %r1379;
	ld.global.u32 	%r1380, [%rd11+24];
	xor.b32  	%r1942, %r1942, %r1380;
	ld.global.u32 	%r1381, [%rd11+28];
	xor.b32  	%r1941, %r1941, %r1381;
	ld.global.u32 	%r1382, [%rd11+32];
	xor.b32  	%r1940, %r1940, %r1382;
	ld.global.u32 	%r1383, [%rd11+36];
	xor.b32  	%r1939, %r1939, %r1383;
$L__BB0_99:
	and.b32  	%r1385, %r1368, 4;
	setp.eq.s32 	%p55, %r1385, 0;
	@%p55 bra 	$L__BB0_101;
	ld.global.u32 	%r1386, [%rd11+40];
	xor.b32  	%r1943, %r1943, %r1386;
	ld.global.u32 	%r1387, [%rd11+44];
	xor.b32  	%r1942, %r1942, %r1387;
	ld.global.u32 	%r1388, [%rd11+48];
	xor.b32  	%r1941, %r1941, %r1388;
	ld.global.u32 	%r1389, [%rd11+52];
	xor.b32  	%r1940, %r1940, %r1389;
	ld.global.u32 	%r1390, [%rd11+56];
	xor.b32  	%r1939, %r1939, %r1390;
$L__BB0_101:
	and.b32  	%r1392, %r1368, 8;
	setp.eq.s32 	%p56, %r1392, 0;
	@%p56 bra 	$L__BB0_103;
	ld.global.u32 	%r1393, [%rd11+60];
	xor.b32  	%r1943, %r1943, %r1393;
	ld.global.u32 	%r1394, [%rd11+64];
	xor.b32  	%r1942, %r1942, %r1394;
	ld.global.u32 	%r1395, [%rd11+68];
	xor.b32  	%r1941, %r1941, %r1395;
	ld.global.u32 	%r1396, [%rd11+72];
	xor.b32  	%r1940, %r1940, %r1396;
	ld.global.u32 	%r1397, [%rd11+76];
	xor.b32  	%r1939, %r1939, %r1397;
$L__BB0_103:
	and.b32  	%r1399, %r1368, 16;
	setp.eq.s32 	%p57, %r1399, 0;
	@%p57 bra 	$L__BB0_105;
	ld.global.u32 	%r1400, [%rd11+80];
	xor.b32  	%r1943, %r1943, %r1400;
	ld.global.u32 	%r1401, [%rd11+84];
	xor.b32  	%r1942, %r1942, %r1401;
	ld.global.u32 	%r1402, [%rd11+88];
	xor.b32  	%r1941, %r1941, %r1402;
	ld.global.u32 	%r1403, [%rd11+92];
	xor.b32  	%r1940, %r1940, %r1403;
	ld.global.u32 	%r1404, [%rd11+96];
	xor.b32  	%r1939, %r1939, %r1404;
$L__BB0_105:
	and.b32  	%r1406, %r1368, 32;
	setp.eq.s32 	%p58, %r1406, 0;
	@%p58 bra 	$L__BB0_107;
	ld.global.u32 	%r1407, [%rd11+100];
	xor.b32  	%r1943, %r1943, %r1407;
	ld.global.u32 	%r1408, [%rd11+104];
	xor.b32  	%r1942, %r1942, %r1408;
	ld.global.u32 	%r1409, [%rd11+108];
	xor.b32  	%r1941, %r1941, %r1409;
	ld.global.u32 	%r1410, [%rd11+112];
	xor.b32  	%r1940, %r1940, %r1410;
	ld.global.u32 	%r1411, [%rd11+116];
	xor.b32  	%r1939, %r1939, %r1411;
$L__BB0_107:
	and.b32  	%r1413, %r1368, 64;
	setp.eq.s32 	%p59, %r1413, 0;
	@%p59 bra 	$L__BB0_109;
	ld.global.u32 	%r1414, [%rd11+120];
	xor.b32  	%r1943, %r1943, %r1414;
	ld.global.u32 	%r1415, [%rd11+124];
	xor.b32  	%r1942, %r1942, %r1415;
	ld.global.u32 	%r1416, [%rd11+128];
	xor.b32  	%r1941, %r1941, %r1416;
	ld.global.u32 	%r1417, [%rd11+132];
	xor.b32  	%r1940, %r1940, %r1417;
	ld.global.u32 	%r1418, [%rd11+136];
	xor.b32  	%r1939, %r1939, %r1418;
$L__BB0_109:
	and.b32  	%r1420, %r1368, 128;
	setp.eq.s32 	%p60, %r1420, 0;
	@%p60 bra 	$L__BB0_111;
	ld.global.u32 	%r1421, [%rd11+140];
	xor.b32  	%r1943, %r1943, %r1421;
	ld.global.u32 	%r1422, [%rd11+144];
	xor.b32  	%r1942, %r1942, %r1422;
	ld.global.u32 	%r1423, [%rd11+148];
	xor.b32  	%r1941, %r1941, %r1423;
	ld.global.u32 	%r1424, [%rd11+152];
	xor.b32  	%r1940, %r1940, %r1424;
	ld.global.u32 	%r1425, [%rd11+156];
	xor.b32  	%r1939, %r1939, %r1425;
$L__BB0_111:
	and.b32  	%r1427, %r1368, 256;
	setp.eq.s32 	%p61, %r1427, 0;
	@%p61 bra 	$L__BB0_113;
	ld.global.u32 	%r1428, [%rd11+160];
	xor.b32  	%r1943, %r1943, %r1428;
	ld.global.u32 	%r1429, [%rd11+164];
	xor.b32  	%r1942, %r1942, %r1429;
	ld.global.u32 	%r1430, [%rd11+168];
	xor.b32  	%r1941, %r1941, %r1430;
	ld.global.u32 	%r1431, [%rd11+172];
	xor.b32  	%r1940, %r1940, %r1431;
	ld.global.u32 	%r1432, [%rd11+176];
	xor.b32  	%r1939, %r1939, %r1432;
$L__BB0_113:
	and.b32  	%r1434, %r1368, 512;
	setp.eq.s32 	%p62, %r1434, 0;
	@%p62 bra 	$L__BB0_115;
	ld.global.u32 	%r1435, [%rd11+180];
	xor.b32  	%r1943, %r1943, %r1435;
	ld.global.u32 	%r1436, [%rd11+184];
	xor.b32  	%r1942, %r1942, %r1436;
	ld.global.u32 	%r1437, [%rd11+188];
	xor.b32  	%r1941, %r1941, %r1437;
	ld.global.u32 	%r1438, [%rd11+192];
	xor.b32  	%r1940, %r1940, %r1438;
	ld.global.u32 	%r1439, [%rd11+196];
	xor.b32  	%r1939, %r1939, %r1439;
$L__BB0_115:
	and.b32  	%r1441, %r1368, 1024;
	setp.eq.s32 	%p63, %r1441, 0;
	@%p63 bra 	$L__BB0_117;
	ld.global.u32 	%r1442, [%rd11+200];
	xor.b32  	%r1943, %r1943, %r1442;
	ld.global.u32 	%r1443, [%rd11+204];
	xor.b32  	%r1942, %r1942, %r1443;
	ld.global.u32 	%r1444, [%rd11+208];
	xor.b32  	%r1941, %r1941, %r1444;
	ld.global.u32 	%r1445, [%rd11+212];
	xor.b32  	%r1940, %r1940, %r1445;
	ld.global.u32 	%r1446, [%rd11+216];
	xor.b32  	%r1939, %r1939, %r1446;
$L__BB0_117:
	and.b32  	%r1448, %r1368, 2048;
	setp.eq.s32 	%p64, %r1448, 0;
	@%p64 bra 	$L__BB0_119;
	ld.global.u32 	%r1449, [%rd11+220];
	xor.b32  	%r1943, %r1943, %r1449;
	ld.global.u32 	%r1450, [%rd11+224];
	xor.b32  	%r1942, %r1942, %r1450;
	ld.global.u32 	%r1451, [%rd11+228];
	xor.b32  	%r1941, %r1941, %r1451;
	ld.global.u32 	%r1452, [%rd11+232];
	xor.b32  	%r1940, %r1940, %r1452;
	ld.global.u32 	%r1453, [%rd11+236];
	xor.b32  	%r1939, %r1939, %r1453;
$L__BB0_119:
	and.b32  	%r1455, %r1368, 4096;
	setp.eq.s32 	%p65, %r1455, 0;
	@%p65 bra 	$L__BB0_121;
	ld.global.u32 	%r1456, [%rd11+240];
	xor.b32  	%r1943, %r1943, %r1456;
	ld.global.u32 	%r1457, [%rd11+244];
	xor.b32  	%r1942, %r1942, %r1457;
	ld.global.u32 	%r1458, [%rd11+248];
	xor.b32  	%r1941, %r1941, %r1458;
	ld.global.u32 	%r1459, [%rd11+252];
	xor.b32  	%r1940, %r1940, %r1459;
	ld.global.u32 	%r1460, [%rd11+256];
	xor.b32  	%r1939, %r1939, %r1460;
$L__BB0_121:
	and.b32  	%r1462, %r1368, 8192;
	setp.eq.s32 	%p66, %r1462, 0;
	@%p66 bra 	$L__BB0_123;
	ld.global.u32 	%r1463, [%rd11+260];
	xor.b32  	%r1943, %r1943, %r1463;
	ld.global.u32 	%r1464, [%rd11+264];
	xor.b32  	%r1942, %r1942, %r1464;
	ld.global.u32 	%r1465, [%rd11+268];
	xor.b32  	%r1941, %r1941, %r1465;
	ld.global.u32 	%r1466, [%rd11+272];
	xor.b32  	%r1940, %r1940, %r1466;
	ld.global.u32 	%r1467, [%rd11+276];
	xor.b32  	%r1939, %r1939, %r1467;
$L__BB0_123:
	and.b32  	%r1469, %r1368, 16384;
	setp.eq.s32 	%p67, %r1469, 0;
	@%p67 bra 	$L__BB0_125;
	ld.global.u32 	%r1470, [%rd11+280];
	xor.b32  	%r1943, %r1943, %r1470;
	ld.global.u32 	%r1471, [%rd11+284];
	xor.b32  	%r1942, %r1942, %r1471;
	ld.global.u32 	%r1472, [%rd11+288];
	xor.b32  	%r1941, %r1941, %r1472;
	ld.global.u32 	%r1473, [%rd11+292];
	xor.b32  	%r1940, %r1940, %r1473;
	ld.global.u32 	%r1474, [%rd11+296];
	xor.b32  	%r1939, %r1939, %r1474;
$L__BB0_125:
	and.b32  	%r1476, %r1368, 32768;
	setp.eq.s32 	%p68, %r1476, 0;
	@%p68 bra 	$L__BB0_127;
	ld.global.u32 	%r1477, [%rd11+300];
	xor.b32  	%r1943, %r1943, %r1477;
	ld.global.u32 	%r1478, [%rd11+304];
	xor.b32  	%r1942, %r1942, %r1478;
	ld.global.u32 	%r1479, [%rd11+308];
	xor.b32  	%r1941, %r1941, %r1479;
	ld.global.u32 	%r1480, [%rd11+312];
	xor.b32  	%r1940, %r1940, %r1480;
	ld.global.u32 	%r1481, [%rd11+316];
	xor.b32  	%r1939, %r1939, %r1481;
$L__BB0_127:
	add.s32 	%r2122, %r2122, 16;
	setp.ne.s32 	%p69, %r2122, 32;
	@%p69 bra 	$L__BB0_95;
	mad.lo.s32 	%r1482, %r2116, -31, %r383;
	add.s32 	%r2116, %r1482, 1;
	setp.ne.s32 	%p70, %r2116, 5;
	@%p70 bra 	$L__BB0_94;
	st.local.u32 	[%rd2+4], %r1943;
	st.local.v2.u32 	[%rd2+8], {%r1942, %r1941};
	st.local.v2.u32 	[%rd2+16], {%r1940, %r1939};
$L__BB0_130:
	shr.u64 	%rd52, %rd6, 2;
	add.s32 	%r1926, %r1926, 1;
	setp.gt.u64 	%p71, %rd6, 3;
	@%p71 bra 	$L__BB0_18;
	ld.param.f64 	%fd88, [_Z6updatePid_param_1];
	mov.b32 	%r1483, 0;
	st.local.v2.u32 	[%rd2+24], {%r1483, %r1483};
	st.local.u32 	[%rd2+32], %r1483;
	mov.b64 	%rd40, 0;
	st.local.u64 	[%rd2+40], %rd40;
	shr.u32 	%r1484, %r1943, 2;
	xor.b32  	%r1485, %r1484, %r1943;
	st.local.v2.u32 	[%rd2+8], {%r1941, %r1940};
	shl.b32 	%r1486, %r1939, 4;
	shl.b32 	%r1487, %r1485, 1;
	xor.b32  	%r1488, %r1487, %r1486;
	xor.b32  	%r1489, %r1488, %r1485;
	xor.b32  	%r1490, %r1489, %r1939;
	st.local.v2.u32 	[%rd2+16], {%r1939, %r1490};
	add.s32 	%r1491, %r12, 362437;
	st.local.v2.u32 	[%rd2], {%r1491, %r1942};
	add.s32 	%r1492, %r1490, %r1491;
	cvt.rn.f32.u32 	%f5, %r1492;
	fma.rn.f32 	%f1, %f5, 0f2F800000, 0f2F000000;
	shl.b32 	%r1493, %r5, 2;
	add.s32 	%r558, %r11, %r1493;
	ld.shared.u32 	%r1494, [%r558+4];
	ld.shared.u32 	%r1495, [%r558+148];
	ld.shared.u32 	%r1496, [%r558+72];
	ld.shared.u32 	%r1497, [%r558+80];
	ld.shared.u32 	%r1498, [%r558+76];
	neg.s32 	%r559, %r1498;
	mul.lo.s32 	%r1499, %r1498, %r1494;
	cvt.rn.f64.s32 	%fd12, %r1499;
	mul.lo.s32 	%r1500, %r1495, %r559;
	cvt.rn.f64.s32 	%fd13, %r1500;
	sub.f64 	%fd14, %fd12, %fd13;
	mul.lo.s32 	%r1501, %r1496, %r559;
	cvt.rn.f64.s32 	%fd15, %r1501;
	sub.f64 	%fd16, %fd14, %fd15;
	mul.lo.s32 	%r1502, %r1497, %r559;
	cvt.rn.f64.s32 	%fd17, %r1502;
	sub.f64 	%fd18, %fd16, %fd17;
	cvt.rzi.s32.f64 	%r1503, %fd18;
	cvt.rn.f64.s32 	%fd19, %r1503;
	neg.s32 	%r1504, %r1499;
	cvt.rn.f64.s32 	%fd20, %r1504;
	mul.lo.s32 	%r1505, %r1498, %r1495;
	cvt.rn.f64.s32 	%fd21, %r1505;
	sub.f64 	%fd22, %fd20, %fd21;
	mul.lo.s32 	%r1506, %r1498, %r1496;
	cvt.rn.f64.s32 	%fd23, %r1506;
	sub.f64 	%fd24, %fd22, %fd23;
	mul.lo.s32 	%r1507, %r1498, %r1497;
	cvt.rn.f64.s32 	%fd25, %r1507;
	sub.f64 	%fd26, %fd24, %fd25;
	cvt.rzi.s32.f64 	%r1508, %fd26;
	cvt.rn.f64.s32 	%fd27, %r1508;
	sub.f64 	%fd28, %fd19, %fd27;
	neg.f64 	%fd29, %fd88;
	mul.f64 	%fd1, %fd28, %fd29;
	fma.rn.f64 	%fd30, %fd1, 0d3FF71547652B82FE, 0d4338000000000000;
	{
	.reg .b32 %temp; 
	mov.b64 	{%r560, %temp}, %fd30;
	}
	mov.f64 	%fd31, 0dC338000000000000;
	add.rn.f64 	%fd32, %fd30, %fd31;
	fma.rn.f64 	%fd33, %fd32, 0dBFE62E42FEFA39EF, %fd1;
	fma.rn.f64 	%fd34, %fd32, 0dBC7ABC9E3B39803F, %fd33;
	fma.rn.f64 	%fd35, %fd34, 0d3E5ADE1569CE2BDF, 0d3E928AF3FCA213EA;
	fma.rn.f64 	%fd36, %fd35, %fd34, 0d3EC71DEE62401315;
	fma.rn.f64 	%fd37, %fd36, %fd34, 0d3EFA01997C89EB71;
	fma.rn.f64 	%fd38, %fd37, %fd34, 0d3F2A01A014761F65;
	fma.rn.f64 	%fd39, %fd38, %fd34, 0d3F56C16C1852B7AF;
	fma.rn.f64 	%fd40, %fd39, %fd34, 0d3F81111111122322;
	fma.rn.f64 	%fd41, %fd40, %fd34, 0d3FA55555555502A1;
	fma.rn.f64 	%fd42, %fd41, %fd34, 0d3FC5555555555511;
	fma.rn.f64 	%fd43, %fd42, %fd34, 0d3FE000000000000B;
	fma.rn.f64 	%fd44, %fd43, %fd34, 0d3FF0000000000000;
	fma.rn.f64 	%fd45, %fd44, %fd34, 0d3FF0000000000000;
	{
	.reg .b32 %temp; 
	mov.b64 	{%r561, %temp}, %fd45;
	}
	{
	.reg .b32 %temp; 
	mov.b64 	{%temp, %r562}, %fd45;
	}
	shl.b32 	%r1509, %r560, 20;
	add.s32 	%r1510, %r1509, %r562;
	mov.b64 	%fd90, {%r561, %r1510};
	{
	.reg .b32 %temp; 
	mov.b64 	{%temp, %r1511}, %fd1;
	}
	mov.b32 	%f6, %r1511;
	abs.f32 	%f2, %f6;
	setp.lt.f32 	%p72, %f2, 0f4086232B;
	@%p72 bra 	$L__BB0_134;
	setp.lt.f64 	%p73, %fd1, 0d0000000000000000;
	add.f64 	%fd46, %fd1, 0d7FF0000000000000;
	selp.f64 	%fd90, 0d0000000000000000, %fd46, %p73;
	setp.geu.f32 	%p74, %f2, 0f40874800;
	@%p74 bra 	$L__BB0_134;
	shr.u32 	%r1512, %r560, 31;
	add.s32 	%r1513, %r560, %r1512;
	shr.s32 	%r1514, %r1513, 1;
	shl.b32 	%r1515, %r1514, 20;
	add.s32 	%r1516, %r562, %r1515;
	mov.b64 	%fd47, {%r561, %r1516};
	sub.s32 	%r1517, %r560, %r1514;
	shl.b32 	%r1518, %r1517, 20;
	add.s32 	%r1519, %r1518, 1072693248;
	mov.b32 	%r1520, 0;
	mov.b64 	%fd48, {%r1520, %r1519};
	mul.f64 	%fd90, %fd48, %fd47;
$L__BB0_134:
	cvt.f64.f32 	%fd49, %f1;
	setp.ltu.f64 	%p75, %fd90, %fd49;
	@%p75 bra 	$L__BB0_136;
	st.shared.u32 	[%r558], %r559;
$L__BB0_136:
	bar.sync 	0;
	and.b32  	%r1521, %r6, -2147483647;
	setp.ne.s32 	%p76, %r1521, 1;
	@%p76 bra 	$L__BB0_257;
	add.s32 	%r563, %r4, 1;
	setp.eq.s32 	%p77, %r563, 0;
	xor.b32  	%r1522, %r4, -1429050551;
	mul.lo.s32 	%r1523, %r1522, 1099087573;
	setp.gt.s32 	%p78, %r4, -1;
	selp.b32 	%r1524, -644748465, -1947113066, %p78;
	add.s32 	%r1525, %r1524, %r1523;
	add.s32 	%r564, %r1525, 6615241;
	add.s32 	%r2227, %r1523, 123456789;
	st.local.v2.u32 	[%rd3], {%r564, %r2227};
	xor.b32  	%r1526, %r1523, 362436069;
	add.s32 	%r1527, %r1524, 521288629;
	st.local.v2.u32 	[%rd3+8], {%r1526, %r1527};
	xor.b32  	%r1528, %r1524, 88675123;
	add.s32 	%r2223, %r1523, 5783321;
	st.local.v2.u32 	[%rd3+16], {%r1528, %r2223};
	@%p77 bra 	$L__BB0_252;
	cvt.s64.s32 	%rd53, %r563;
	mov.b32 	%r2210, 0;
	mov.u64 	%rd42, precalc_xorwow_matrix;
$L__BB0_139:
	mov.u64 	%rd14, %rd53;
	and.b64  	%rd15, %rd14, 3;
	setp.eq.s64 	%p79, %rd15, 0;
	@%p79 bra 	$L__BB0_251;
	mul.wide.u32 	%rd41, %r2210, 3200;
	add.s64 	%rd16, %rd42, %rd41;
	mov.b32 	%r2223, 0;
	mov.u32 	%r2224, %r2223;
	mov.u32 	%r2225, %r2223;
	mov.u32 	%r2226, %r2223;
	mov.u32 	%r2227, %r2223;
	mov.u32 	%r2216, %r2223;
$L__BB0_141:
	mul.wide.u32 	%rd43, %r2216, 4;
	add.s64 	%rd44, %rd3, %rd43;
	ld.local.u32 	%r576, [%rd44+4];
	shl.b32 	%r577, %r2216, 5;
	mov.b32 	%r2222, 0;
$L__BB0_142:
	.pragma "nounroll";
	shr.u32 	%r1532, %r576, %r2222;
	and.b32  	%r1533, %r1532, 1;
	setp.eq.b32 	%p80, %r1533, 1;
	not.pred 	%p81, %p80;
	add.s32 	%r1534, %r577, %r2222;
	mul.lo.s32 	%r1535, %r1534, 5;
	mul.wide.u32 	%rd45, %r1535, 4;
	add.s64 	%rd17, %rd16, %rd45;
	@%p81 bra 	$L__BB0_144;
	ld.global.u32 	%r1536, [%rd17];
	xor.b32  	%r2227, %r2227, %r1536;
	ld.global.u32 	%r1537, [%rd17+4];
	xor.b32  	%r2226, %r2226, %r1537;
	ld.global.u32 	%r1538, [%rd17+8];
	xor.b32  	%r2225, %r2225, %r1538;
	ld.global.u32 	%r1539, [%rd17+12];
	xor.b32  	%r2224, %r2224, %r1539;
	ld.global.u32 	%r1540, [%rd17+16];
	xor.b32  	%r2223, %r2223, %r1540;
$L__BB0_144:
	and.b32  	%r1542, %r1532, 2;
	setp.eq.s32 	%p82, %r1542, 0;
	@%p82 bra 	$L__BB0_146;
	ld.global.u32 	%r1543, [%rd17+20];
	xor.b32  	%r2227, %r2227, %r1543;
	ld.global.u32 	%r1544, [%rd17+24];
	xor.b32  	%r2226, %r2226, %r1544;
	ld.global.u32 	%r1545, [%rd17+28];
	xor.b32  	%r2225, %r2225, %r1545;
	ld.global.u32 	%r1546, [%rd17+32];
	xor.b32  	%r2224, %r2224, %r1546;
	ld.global.u32 	%r1547, [%rd17+36];
	xor.b32  	%r2223, %r2223, %r1547;
$L__BB0_146:
	and.b32  	%r1549, %r1532, 4;
	setp.eq.s32 	%p83, %r1549, 0;
	@%p83 bra 	$L__BB0_148;
	ld.global.u32 	%r1550, [%rd17+40];
	xor.b32  	%r2227, %r2227, %r1550;
	ld.global.u32 	%r1551, [%rd17+44];
	xor.b32  	%r2226, %r2226, %r1551;
	ld.global.u32 	%r1552, [%rd17+48];
	xor.b32  	%r2225, %r2225, %r1552;
	ld.global.u32 	%r1553, [%rd17+52];
	xor.b32  	%r2224, %r2224, %r1553;
	ld.global.u32 	%r1554, [%rd17+56];
	xor.b32  	%r2223, %r2223, %r1554;
$L__BB0_148:
	and.b32  	%r1556, %r1532, 8;
	setp.eq.s32 	%p84, %r1556, 0;
	@%p84 bra 	$L__BB0_150;
	ld.global.u32 	%r1557, [%rd17+60];
	xor.b32  	%r2227, %r2227, %r1557;
	ld.global.u32 	%r1558, [%rd17+64];
	xor.b32  	%r2226, %r2226, %r1558;
	ld.global.u32 	%r1559, [%rd17+68];
	xor.b32  	%r2225, %r2225, %r1559;
	ld.global.u32 	%r1560, [%rd17+72];
	xor.b32  	%r2224, %r2224, %r1560;
	ld.global.u32 	%r1561, [%rd17+76];
	xor.b32  	%r2223, %r2223, %r1561;
$L__BB0_150:
	and.b32  	%r1563, %r1532, 16;
	setp.eq.s32 	%p85, %r1563, 0;
	@%p85 bra 	$L__BB0_152;
	ld.global.u32 	%r1564, [%rd17+80];
	xor.b32  	%r2227, %r2227, %r1564;
	ld.global.u32 	%r1565, [%rd17+84];
	xor.b32  	%r2226, %r2226, %r1565;
	ld.global.u32 	%r1566, [%rd17+88];
	xor.b32  	%r2225, %r2225, %r1566;
	ld.global.u32 	%r1567, [%rd17+92];
	xor.b32  	%r2224, %r2224, %r1567;
	ld.global.u32 	%r1568, [%rd17+96];
	xor.b32  	%r2223, %r2223, %r1568;
$L__BB0_152:
	and.b32  	%r1570, %r1532, 32;
	setp.eq.s32 	%p86, %r1570, 0;
	@%p86 bra 	$L__BB0_154;
	ld.global.u32 	%r1571, [%rd17+100];
	xor.b32  	%r2227, %r2227, %r1571;
	ld.global.u32 	%r1572, [%rd17+104];
	xor.b32  	%r2226, %r2226, %r1572;
	ld.global.u32 	%r1573, [%rd17+108];
	xor.b32  	%r2225, %r2225, %r1573;
	ld.global.u32 	%r1574, [%rd17+112];
	xor.b32  	%r2224, %r2224, %r1574;
	ld.global.u32 	%r1575, [%rd17+116];
	xor.b32  	%r2223, %r2223, %r1575;
$L__BB0_154:
	and.b32  	%r1577, %r1532, 64;
	setp.eq.s32 	%p87, %r1577, 0;
	@%p87 bra 	$L__BB0_156;
	ld.global.u32 	%r1578, [%rd17+120];
	xor.b32  	%r2227, %r2227, %r1578;
	ld.global.u32 	%r1579, [%rd17+124];
	xor.b32  	%r2226, %r2226, %r1579;
	ld.global.u32 	%r1580, [%rd17+128];
	xor.b32  	%r2225, %r2225, %r1580;
	ld.global.u32 	%r1581, [%rd17+132];
	xor.b32  	%r2224, %r2224, %r1581;
	ld.global.u32 	%r1582, [%rd17+136];
	xor.b32  	%r2223, %r2223, %r1582;
$L__BB0_156:
	and.b32  	%r1584, %r1532, 128;
	setp.eq.s32 	%p88, %r1584, 0;
	@%p88 bra 	$L__BB0_158;
	ld.global.u32 	%r1585, [%rd17+140];
	xor.b32  	%r2227, %r2227, %r1585;
	ld.global.u32 	%r1586, [%rd17+144];
	xor.b32  	%r2226, %r2226, %r1586;
	ld.global.u32 	%r1587, [%rd17+148];
	xor.b32  	%r2225, %r2225, %r1587;
	ld.global.u32 	%r1588, [%rd17+152];
	xor.b32  	%r2224, %r2224, %r1588;
	ld.global.u32 	%r1589, [%rd17+156];
	xor.b32  	%r2223, %r2223, %r1589;
$L__BB0_158:
	and.b32  	%r1591, %r1532, 256;
	setp.eq.s32 	%p89, %r1591, 0;
	@%p89 bra 	$L__BB0_160;
	ld.global.u32 	%r1592, [%rd17+160];
	xor.b32  	%r2227, %r2227, %r1592;
	ld.global.u32 	%r1593, [%rd17+164];
	xor.b32  	%r2226, %r2226, %r1593;
	ld.global.u32 	%r1594, [%rd17+168];
	xor.b32  	%r2225, %r2225, %r1594;
	ld.global.u32 	%r1595, [%rd17+172];
	xor.b32  	%r2224, %r2224, %r1595;
	ld.global.u32 	%r1596, [%rd17+176];
	xor.b32  	%r2223, %r2223, %r1596;
$L__BB0_160:
	and.b32  	%r1598, %r1532, 512;
	setp.eq.s32 	%p90, %r1598, 0;
	@%p90 bra 	$L__BB0_162;
	ld.global.u32 	%r1599, [%rd17+180];
	xor.b32  	%r2227, %r2227, %r1599;
	ld.global.u32 	%r1600, [%rd17+184];
	xor.b32  	%r2226, %r2226, %r1600;
	ld.global.u32 	%r1601, [%rd17+188];
	xor.b32  	%r2225, %r2225, %r1601;
	ld.global.u32 	%r1602, [%rd17+192];
	xor.b32  	%r2224, %r2224, %r1602;
	ld.global.u32 	%r1603, [%rd17+196];
	xor.b32  	%r2223, %r2223, %r1603;
$L__BB0_162:
	and.b32  	%r1605, %r1532, 1024;
	setp.eq.s32 	%p91, %r1605, 0;
	@%p91 bra 	$L__BB0_164;
	ld.global.u32 	%r1606, [%rd17+200];
	xor.b32  	%r2227, %r2227, %r1606;
	ld.global.u32 	%r1607, [%rd17+204];
	xor.b32  	%r2226, %r2226, %r1607;
	ld.global.u32 	%r1608, [%rd17+208];
	xor.b32  	%r2225, %r2225, %r1608;
	ld.global.u32 	%r1609, [%rd17+212];
	xor.b32  	%r2224, %r2224, %r1609;
	ld.global.u32 	%r1610, [%rd17+216];
	xor.b32  	%r2223, %r2223, %r1610;
$L__BB0_164:
	and.b32  	%r1612, %r1532, 2048;
	setp.eq.s32 	%p92, %r1612, 0;
	@%p92 bra 	$L__BB0_166;
	ld.global.u32 	%r1613, [%rd17+220];
	xor.b32  	%r2227, %r2227, %r1613;
	ld.global.u32 	%r1614, [%rd17+224];
	xor.b32  	%r2226, %r2226, %r1614;
	ld.global.u32 	%r1615, [%rd17+228];
	xor.b32  	%r2225, %r2225, %r1615;
	ld.global.u32 	%r1616, [%rd17+232];
	xor.b32  	%r2224, %r2224, %r1616;
	ld.global.u32 	%r1617, [%rd17+236];
	xor.b32  	%r2223, %r2223, %r1617;
$L__BB0_166:
	and.b32  	%r1619, %r1532, 4096;
	setp.eq.s32 	%p93, %r1619, 0;
	@%p93 bra 	$L__BB0_168;
	ld.global.u32 	%r1620, [%rd17+240];
	xor.b32  	%r2227, %r2227, %r1620;
	ld.global.u32 	%r1621, [%rd17+244];
	xor.b32  	%r2226, %r2226, %r1621;
	ld.global.u32 	%r1622, [%rd17+248];
	xor.b32  	%r2225, %r2225, %r1622;
	ld.global.u32 	%r1623, [%rd17+252];
	xor.b32  	%r2224, %r2224, %r1623;
	ld.global.u32 	%r1624, [%rd17+256];
	xor.b32  	%r2223, %r2223, %r1624;
$L__BB0_168:
	and.b32  	%r1626, %r1532, 8192;
	setp.eq.s32 	%p94, %r1626, 0;
	@%p94 bra 	$L__BB0_170;
	ld.global.u32 	%r1627, [%rd17+260];
	xor.b32  	%r2227, %r2227, %r1627;
	ld.global.u32 	%r1628, [%rd17+264];
	xor.b32  	%r2226, %r2226, %r1628;
	ld.global.u32 	%r1629, [%rd17+268];
	xor.b32  	%r2225, %r2225, %r1629;
	ld.global.u32 	%r1630, [%rd17+272];
	xor.b32  	%r2224, %r2224, %r1630;
	ld.global.u32 	%r1631, [%rd17+276];
	xor.b32  	%r2223, %r2223, %r1631;
$L__BB0_170:
	and.b32  	%r1633, %r1532, 16384;
	setp.eq.s32 	%p95, %r1633, 0;
	@%p95 bra 	$L__BB0_172;
	ld.global.u32 	%r1634, [%rd17+280];
	xor.b32  	%r2227, %r2227, %r1634;
	ld.global.u32 	%r1635, [%rd17+284];
	xor.b32  	%r2226, %r2226, %r1635;
	ld.global.u32 	%r1636, [%rd17+288];
	xor.b32  	%r2225, %r2225, %r1636;
	ld.global.u32 	%r1637, [%rd17+292];
	xor.b32  	%r2224, %r2224, %r1637;
	ld.global.u32 	%r1638, [%rd17+296];
	xor.b32  	%r2223, %r2223, %r1638;
$L__BB0_172:
	and.b32  	%r1640, %r1532, 32768;
	setp.eq.s32 	%p96, %r1640, 0;
	@%p96 bra 	$L__BB0_174;
	ld.global.u32 	%r1641, [%rd17+300];
	xor.b32  	%r2227, %r2227, %r1641;
	ld.global.u32 	%r1642, [%rd17+304];
	xor.b32  	%r2226, %r2226, %r1642;
	ld.global.u32 	%r1643, [%rd17+308];
	xor.b32  	%r2225, %r2225, %r1643;
	ld.global.u32 	%r1644, [%rd17+312];
	xor.b32  	%r2224, %r2224, %r1644;
	ld.global.u32 	%r1645, [%rd17+316];
	xor.b32  	%r2223, %r2223, %r1645;
$L__BB0_174:
	add.s32 	%r2222, %r2222, 16;
	setp.ne.s32 	%p97, %r2222, 32;
	@%p97 bra 	$L__BB0_142;
	mad.lo.s32 	%r1646, %r2216, -31, %r577;
	add.s32 	%r2216, %r1646, 1;
	setp.ne.s32 	%p98, %r2216, 5;
	@%p98 bra 	$L__BB0_141;
	st.local.u32 	[%rd3+4], %r2227;
	st.local.v2.u32 	[%rd3+8], {%r2226, %r2225};
	st.local.v2.u32 	[%rd3+16], {%r2224, %r2223};
	setp.eq.s64 	%p99, %rd15, 1;
	@%p99 bra 	$L__BB0_251;
	mov.b32 	%r2223, 0;
	mov.u32 	%r2316, %r2223;
	mov.u32 	%r2317, %r2223;
	mov.u32 	%r2318, %r2223;
	mov.u32 	%r2227, %r2223;
	mov.u32 	%r2308, %r2223;
$L__BB0_178:
	mul.wide.u32 	%rd46, %r2308, 4;
	add.s64 	%rd47, %rd3, %rd46;
	ld.local.u32 	%r752, [%rd47+4];
	shl.b32 	%r753, %r2308, 5;
	mov.b32 	%r2314, 0;
$L__BB0_179:
	.pragma "nounroll";
	shr.u32 	%r1649, %r752, %r2314;
	and.b32  	%r1650, %r1649, 1;
	setp.eq.b32 	%p100, %r1650, 1;
	not.pred 	%p101, %p100;
	add.s32 	%r1651, %r753, %r2314;
	mul.lo.s32 	%r1652, %r1651, 5;
	mul.wide.u32 	%rd48, %r1652, 4;
	add.s64 	%rd18, %rd16, %rd48;
	@%p101 bra 	$L__BB0_181;
	ld.global.u32 	%r1653, [%rd18];
	xor.b32  	%r2227, %r2227, %r1653;
	ld.global.u32 	%r1654, [%rd18+4];
	xor.b32  	%r2318, %r2318, %r1654;
	ld.global.u32 	%r1655, [%rd18+8];
	xor.b32  	%r2317, %r2317, %r1655;
	ld.global.u32 	%r1656, [%rd18+12];
	xor.b32  	%r2316, %r2316, %r1656;
	ld.global.u32 	%r1657, [%rd18+16];
	xor.b32  	%r2223, %r2223, %r1657;
$L__BB0_181:
	and.b32  	%r1659, %r1649, 2;
	setp.eq.s32 	%p102, %r1659, 0;
	@%p102 bra 	$L__BB0_183;
	ld.global.u32 	%r1660, [%rd18+20];
	xor.b32  	%r2227, %r2227, %r1660;
	ld.global.u32 	%r1661, [%rd18+24];
	xor.b32  	%r2318, %r2318, %r1661;
	ld.global.u32 	%r1662, [%rd18+28];
	xor.b32  	%r2317, %r2317, %r1662;
	ld.global.u32 	%r1663, [%rd18+32];
	xor.b32  	%r2316, %r2316, %r1663;
	ld.global.u32 	%r1664, [%rd18+36];
	xor.b32  	%r2223, %r2223, %r1664;
$L__BB0_183:
	and.b32  	%r1666, %r1649, 4;
	setp.eq.s32 	%p103, %r1666, 0;
	@%p103 bra 	$L__BB0_185;
	ld.global.u32 	%r1667, [%rd18+40];
	xor.b32  	%r2227, %r2227, %r1667;
	ld.global.u32 	%r1668, [%rd18+44];
	xor.b32  	%r2318, %r2318, %r1668;
	ld.global.u32 	%r1669, [%rd18+48];
	xor.b32  	%r2317, %r2317, %r1669;
	ld.global.u32 	%r1670, [%rd18+52];
	xor.b32  	%r2316, %r2316, %r1670;
	ld.global.u32 	%r1671, [%rd18+56];
	xor.b32  	%r2223, %r2223, %r1671;
$L__BB0_185:
	and.b32  	%r1673, %r1649, 8;
	setp.eq.s32 	%p104, %r1673, 0;
	@%p104 bra 	$L__BB0_187;
	ld.global.u32 	%r1674, [%rd18+60];
	xor.b32  	%r2227, %r2227, %r1674;
	ld.global.u32 	%r1675, [%rd18+64];
	xor.b32  	%r2318, %r2318, %r1675;
	ld.global.u32 	%r1676, [%rd18+68];
	xor.b32  	%r2317, %r2317, %r1676;
	ld.global.u32 	%r1677, [%rd18+72];
	xor.b32  	%r2316, %r2316, %r1677;
	ld.global.u32 	%r1678, [%rd18+76];
	xor.b32  	%r2223, %r2223, %r1678;
$L__BB0_187:
	and.b32  	%r1680, %r1649, 16;
	setp.eq.s32 	%p105, %r1680, 0;
	@%p105 bra 	$L__BB0_189;
	ld.global.u32 	%r1681, [%rd18+80];
	xor.b32  	%r2227, %r2227, %r1681;
	ld.global.u32 	%r1682, [%rd18+84];
	xor.b32  	%r2318, %r2318, %r1682;
	ld.global.u32 	%r1683, [%rd18+88];
	xor.b32  	%r2317, %r2317, %r1683;
	ld.global.u32 	%r1684, [%rd18+92];
	xor.b32  	%r2316, %r2316, %r1684;
	ld.global.u32 	%r1685, [%rd18+96];
	xor.b32  	%r2223, %r2223, %r1685;
$L__BB0_189:
	and.b32  	%r1687, %r1649, 32;
	setp.eq.s32 	%p106, %r1687, 0;
	@%p106 bra 	$L__BB0_191;
	ld.global.u32 	%r1688, [%rd18+100];
	xor.b32  	%r2227, %r2227, %r1688;
	ld.global.u32 	%r1689, [%rd18+104];
	xor.b32  	%r2318, %r2318, %r1689;
	ld.global.u32 	%r1690, [%rd18+108];
	xor.b32  	%r2317, %r2317, %r1690;
	ld.global.u32 	%r1691, [%rd18+112];
	xor.b32  	%r2316, %r2316, %r1691;
	ld.global.u32 	%r1692, [%rd18+116];
	xor.b32  	%r2223, %r2223, %r1692;
$L__BB0_191:
	and.b32  	%r1694, %r1649, 64;
	setp.eq.s32 	%p107, %r1694, 0;
	@%p107 bra 	$L__BB0_193;
	ld.global.u32 	%r1695, [%rd18+120];
	xor.b32  	%r2227, %r2227, %r1695;
	ld.global.u32 	%r1696, [%rd18+124];
	xor.b32  	%r2318, %r2318, %r1696;
	ld.global.u32 	%r1697, [%rd18+128];
	xor.b32  	%r2317, %r2317, %r1697;
	ld.global.u32 	%r1698, [%rd18+132];
	xor.b32  	%r2316, %r2316, %r1698;
	ld.global.u32 	%r1699, [%rd18+136];
	xor.b32  	%r2223, %r2223, %r1699;
$L__BB0_193:
	and.b32  	%r1701, %r1649, 128;
	setp.eq.s32 	%p108, %r1701, 0;
	@%p108 bra 	$L__BB0_195;
	ld.global.u32 	%r1702, [%rd18+140];
	xor.b32  	%r2227, %r2227, %r1702;
	ld.global.u32 	%r1703, [%rd18+144];
	xor.b32  	%r2318, %r2318, %r1703;
	ld.global.u32 	%r1704, [%rd18+148];
	xor.b32  	%r2317, %r2317, %r1704;
	ld.global.u32 	%r1705, [%rd18+152];
	xor.b32  	%r2316, %r2316, %r1705;
	ld.global.u32 	%r1706, [%rd18+156];
	xor.b32  	%r2223, %r2223, %r1706;
$L__BB0_195:
	and.b32  	%r1708, %r1649, 256;
	setp.eq.s32 	%p109, %r1708, 0;
	@%p109 bra 	$L__BB0_197;
	ld.global.u32 	%r1709, [%rd18+160];
	xor.b32  	%r2227, %r2227, %r1709;
	ld.global.u32 	%r1710, [%rd18+164];
	xor.b32  	%r2318, %r2318, %r1710;
	ld.global.u32 	%r1711, [%rd18+168];
	xor.b32  	%r2317, %r2317, %r1711;
	ld.global.u32 	%r1712, [%rd18+172];
	xor.b32  	%r2316, %r2316, %r1712;
	ld.global.u32 	%r1713, [%rd18+176];
	xor.b32  	%r2223, %r2223, %r1713;
$L__BB0_197:
	and.b32  	%r1715, %r1649, 512;
	setp.eq.s32 	%p110, %r1715, 0;
	@%p110 bra 	$L__BB0_199;
	ld.global.u32 	%r1716, [%rd18+180];
	xor.b32  	%r2227, %r2227, %r1716;
	ld.global.u32 	%r1717, [%rd18+184];
	xor.b32  	%r2318, %r2318, %r1717;
	ld.global.u32 	%r1718, [%rd18+188];
	xor.b32  	%r2317, %r2317, %r1718;
	ld.global.u32 	%r1719, [%rd18+192];
	xor.b32  	%r2316, %r2316, %r1719;
	ld.global.u32 	%r1720, [%rd18+196];
	xor.b32  	%r2223, %r2223, %r1720;
$L__BB0_199:
	and.b32  	%r1722, %r1649, 1024;
	setp.eq.s32 	%p111, %r1722, 0;
	@%p111 bra 	$L__BB0_201;
	ld.global.u32 	%r1723, [%rd18+200];
	xor.b32  	%r2227, %r2227, %r1723;
	ld.global.u32 	%r1724, [%rd18+204];
	xor.b32  	%r2318, %r2318, %r1724;
	ld.global.u32 	%r1725, [%rd18+208];
	xor.b32  	%r2317, %r2317, %r1725;
	ld.global.u32 	%r1726, [%rd18+212];
	xor.b32  	%r2316, %r2316, %r1726;
	ld.global.u32 	%r1727, [%rd18+216];
	xor.b32  	%r2223, %r2223, %r1727;
$L__BB0_201:
	and.b32  	%r1729, %r1649, 2048;
	setp.eq.s32 	%p112, %r1729, 0;
	@%p112 bra 	$L__BB0_203;
	ld.global.u32 	%r1730, [%rd18+220];
	xor.b32  	%r2227, %r2227, %r1730;
	ld.global.u32 	%r1731, [%rd18+224];
	xor.b32  	%r2318, %r2318, %r1731;
	ld.global.u32 	%r1732, [%rd18+228];
	xor.b32  	%r2317, %r2317, %r1732;
	ld.global.u32 	%r1733, [%rd18+232];
	xor.b32  	%r2316, %r2316, %r1733;
	ld.global.u32 	%r1734, [%rd18+236];
	xor.b32  	%r2223, %r2223, %r1734;
$L__BB0_203:
	and.b32  	%r1736, %r1649, 4096;
	setp.eq.s32 	%p113, %r1736, 0;
	@%p113 bra 	$L__BB0_205;
	ld.global.u32 	%r1737, [%rd18+240];
	xor.b32  	%r2227, %r2227, %r1737;
	ld.global.u32 	%r1738, [%rd18+244];
	xor.b32  	%r2318, %r2318, %r1738;
	ld.global.u32 	%r1739, [%rd18+248];
	xor.b32  	%r2317, %r2317, %r1739;
	ld.global.u32 	%r1740, [%rd18+252];
	xor.b32  	%r2316, %r2316, %r1740;
	ld.global.u32 	%r1741, [%rd18+256];
	xor.b32  	%r2223, %r2223, %r1741;
$L__BB0_205:
	and.b32  	%r1743, %r1649, 8192;
	setp.eq.s32 	%p114, %r1743, 0;
	@%p114 bra 	$L__BB0_207;
	ld.global.u32 	%r1744, [%rd18+260];
	xor.b32  	%r2227, %r2227, %r1744;
	ld.global.u32 	%r1745, [%rd18+264];
	xor.b32  	%r2318, %r2318, %r1745;
	ld.global.u32 	%r1746, [%rd18+268];
	xor.b32  	%r2317, %r2317, %r1746;
	ld.global.u32 	%r1747, [%rd18+272];
	xor.b32  	%r2316, %r2316, %r1747;
	ld.global.u32 	%r1748, [%rd18+276];
	xor.b32  	%r2223, %r2223, %r1748;
$L__BB0_207:
	and.b32  	%r1750, %r1649, 16384;
	setp.eq.s32 	%p115, %r1750, 0;
	@%p115 bra 	$L__BB0_209;
	ld.global.u32 	%r1751, [%rd18+280];
	xor.b32  	%r2227, %r2227, %r1751;
	ld.global.u32 	%r1752, [%rd18+284];
	xor.b32  	%r2318, %r2318, %r1752;
	ld.global.u32 	%r1753, [%rd18+288];
	xor.b32  	%r2317, %r2317, %r1753;
	ld.global.u32 	%r1754, [%rd18+292];
	xor.b32  	%r2316, %r2316, %r1754;
	ld.global.u32 	%r1755, [%rd18+296];
	xor.b32  	%r2223, %r2223, %r1755;
$L__BB0_209:
	and.b32  	%r1757, %r1649, 32768;
	setp.eq.s32 	%p116, %r1757, 0;
	@%p116 bra 	$L__BB0_211;
	ld.global.u32 	%r1758, [%rd18+300];
	xor.b32  	%r2227, %r2227, %r1758;
	ld.global.u32 	%r1759, [%rd18+304];
	xor.b32  	%r2318, %r2318, %r1759;
	ld.global.u32 	%r1760, [%rd18+308];
	xor.b32  	%r2317, %r2317, %r1760;
	ld.global.u32 	%r1761, [%rd18+312];
	xor.b32  	%r2316, %r2316, %r1761;
	ld.global.u32 	%r1762, [%rd18+316];
	xor.b32  	%r2223, %r2223, %r1762;
$L__BB0_211:
	add.s32 	%r2314, %r2314, 16;
	setp.ne.s32 	%p117, %r2314, 32;
	@%p117 bra 	$L__BB0_179;
	mad.lo.s32 	%r1763, %r2308, -31, %r753;
	add.s32 	%r2308, %r1763, 1;
	setp.ne.s32 	%p118, %r2308, 5;
	@%p118 bra 	$L__BB0_178;
	st.local.u32 	[%rd3+4], %r2227;
	st.local.v2.u32 	[%rd3+8], {%r2318, %r2317};
	st.local.v2.u32 	[%rd3+16], {%r2316, %r2223};
	setp.ne.s64 	%p119, %rd15, 3;
	@%p119 bra 	$L__BB0_251;
	mov.b32 	%r2223, 0;
	mov.u32 	%r2408, %r2223;
	mov.u32 	%r2409, %r2223;
	mov.u32 	%r2410, %r2223;
	mov.u32 	%r2227, %r2223;
	mov.u32 	%r2400, %r2223;
$L__BB0_215:
	mul.wide.u32 	%rd49, %r2400, 4;
	add.s64 	%rd50, %rd3, %rd49;
	ld.local.u32 	%r928, [%rd50+4];
	shl.b32 	%r929, %r2400, 5;
	mov.b32 	%r2406, 0;
$L__BB0_216:
	.pragma "nounroll";
	shr.u32 	%r1766, %r928, %r2406;
	and.b32  	%r1767, %r1766, 1;
	setp.eq.b32 	%p120, %r1767, 1;
	not.pred 	%p121, %p120;
	add.s32 	%r1768, %r929, %r2406;
	mul.lo.s32 	%r1769, %r1768, 5;
	mul.wide.u32 	%rd51, %r1769, 4;
	add.s64 	%rd19, %rd16, %rd51;
	@%p121 bra 	$L__BB0_218;
	ld.global.u32 	%r1770, [%rd19];
	xor.b32  	%r2227, %r2227, %r1770;
	ld.global.u32 	%r1771, [%rd19+4];
	xor.b32  	%r2410, %r2410, %r1771;
	ld.global.u32 	%r1772, [%rd19+8];
	xor.b32  	%r2409, %r2409, %r1772;
	ld.global.u32 	%r1773, [%rd19+12];
	xor.b32  	%r2408, %r2408, %r1773;
	ld.global.u32 	%r1774, [%rd19+16];
	xor.b32  	%r2223, %r2223, %r1774;
$L__BB0_218:
	and.b32  	%r1776, %r1766, 2;
	setp.eq.s32 	%p122, %r1776, 0;
	@%p122 bra 	$L__BB0_220;
	ld.global.u32 	%r1777, [%rd19+20];
	xor.b32  	%r2227, %r2227, %r1777;
	ld.global.u32 	%r1778, [%rd19+24];
	xor.b32  	%r2410, %r2410, %r1778;
	ld.global.u32 	%r1779, [%rd19+28];
	xor.b32  	%r2409, %r2409, %r1779;
	ld.global.u32 	%r1780, [%rd19+32];
	xor.b32  	%r2408, %r2408, %r1780;
	ld.global.u32 	%r1781, [%rd19+36];
	xor.b32  	%r2223, %r2223, %r1781;
$L__BB0_220:
	and.b32  	%r1783, %r1766, 4;
	setp.eq.s32 	%p123, %r1783, 0;
	@%p123 bra 	$L__BB0_222;
	ld.global.u32 	%r1784, [%rd19+40];
	xor.b32  	%r2227, %r2227, %r1784;
	ld.global.u32 	%r1785, [%rd19+44];
	xor.b32  	%r2410, %r2410, %r1785;
	ld.global.u32 	%r1786, [%rd19+48];
	xor.b32  	%r2409, %r2409, %r1786;
	ld.global.u32 	%r1787, [%rd19+52];
	xor.b32  	%r2408, %r2408, %r1787;
	ld.global.u32 	%r1788, [%rd19+56];
	xor.b32  	%r2223, %r2223, %r1788;
$L__BB0_222:
	and.b32  	%r1790, %r1766, 8;
	setp.eq.s32 	%p124, %r1790, 0;
	@%p124 bra 	$L__BB0_224;
	ld.global.u32 	%r1791, [%rd19+60];
	xor.b32  	%r2227, %r2227, %r1791;
	ld.global.u32 	%r1792, [%rd19+64];
	xor.b32  	%r2410, %r2410, %r1792;
	ld.global.u32 	%r1793, [%rd19+68];
	xor.b32  	%r2409, %r2409, %r1793;
	ld.global.u32 	%r1794, [%rd19+72];
	xor.b32  	%r2408, %r2408, %r1794;
	ld.global.u32 	%r1795, [%rd19+76];
	xor.b32  	%r2223, %r2223, %r1795;
$L__BB0_224:
	and.b32  	%r1797, %r1766, 16;
	setp.eq.s32 	%p125, %r1797, 0;
	@%p125 bra 	$L__BB0_226;
	ld.global.u32 	%r1798, [%rd19+80];
	xor.b32  	%r2227, %r2227, %r1798;
	ld.global.u32 	%r1799, [%rd19+84];
	xor.b32  	%r2410, %r2410, %r1799;
	ld.global.u32 	%r1800, [%rd19+88];
	xor.b32  	%r2409, %r2409, %r1800;
	ld.global.u32 	%r1801, [%rd19+92];
	xor.b32  	%r2408, %r2408, %r1801;
	ld.global.u32 	%r1802, [%rd19+96];
	xor.b32  	%r2223, %r2223, %r1802;
$L__BB0_226:
	and.b32  	%r1804, %r1766, 32;
	setp.eq.s32 	%p126, %r1804, 0;
	@%p126 bra 	$L__BB0_228;
	ld.global.u32 	%r1805, [%rd19+100];
	xor.b32  	%r2227, %r2227, %r1805;
	ld.global.u32 	%r1806, [%rd19+104];
	xor.b32  	%r2410, %r2410, %r1806;
	ld.global.u32 	%r1807, [%rd19+108];
	xor.b32  	%r2409, %r2409, %r1807;
	ld.global.u32 	%r1808, [%rd19+112];
	xor.b32  	%r2408, %r2408, %r1808;
	ld.global.u32 	%r1809, [%rd19+116];
	xor.b32  	%r2223, %r2223, %r1809;
$L__BB0_228:
	and.b32  	%r1811, %r1766, 64;
	setp.eq.s32 	%p127, %r1811, 0;
	@%p127 bra 	$L__BB0_230;
	ld.global.u32 	%r1812, [%rd19+120];
	xor.b32  	%r2227, %r2227, %r1812;
	ld.global.u32 	%r1813, [%rd19+124];
	xor.b32  	%r2410, %r2410, %r1813;
	ld.global.u32 	%r1814, [%rd19+128];
	xor.b32  	%r2409, %r2409, %r1814;
	ld.global.u32 	%r1815, [%rd19+132];
	xor.b32  	%r2408, %r2408, %r1815;
	ld.global.u32 	%r1816, [%rd19+136];
	xor.b32  	%r2223, %r2223, %r1816;
$L__BB0_230:
	and.b32  	%r1818, %r1766, 128;
	setp.eq.s32 	%p128, %r1818, 0;
	@%p128 bra 	$L__BB0_232;
	ld.global.u32 	%r1819, [%rd19+140];
	xor.b32  	%r2227, %r2227, %r1819;
	ld.global.u32 	%r1820, [%rd19+144];
	xor.b32  	%r2410, %r2410, %r1820;
	ld.global.u32 	%r1821, [%rd19+148];
	xor.b32  	%r2409, %r2409, %r1821;
	ld.global.u32 	%r1822, [%rd19+152];
	xor.b32  	%r2408, %r2408, %r1822;
	ld.global.u32 	%r1823, [%rd19+156];
	xor.b32  	%r2223, %r2223, %r1823;
$L__BB0_232:
	and.b32  	%r1825, %r1766, 256;
	setp.eq.s32 	%p129, %r1825, 0;
	@%p129 bra 	$L__BB0_234;
	ld.global.u32 	%r1826, [%rd19+160];
	xor.b32  	%r2227, %r2227, %r1826;
	ld.global.u32 	%r1827, [%rd19+164];
	xor.b32  	%r2410, %r2410, %r1827;
	ld.global.u32 	%r1828, [%rd19+168];
	xor.b32  	%r2409, %r2409, %r1828;
	ld.global.u32 	%r1829, [%rd19+172];
	xor.b32  	%r2408, %r2408, %r1829;
	ld.global.u32 	%r1830, [%rd19+176];
	xor.b32  	%r2223, %r2223, %r1830;
$L__BB0_234:
	and.b32  	%r1832, %r1766, 512;
	setp.eq.s32 	%p130, %r1832, 0;
	@%p130 bra 	$L__BB0_236;
	ld.global.u32 	%r1833, [%rd19+180];
	xor.b32  	%r2227, %r2227, %r1833;
	ld.global.u32 	%r1834, [%rd19+184];
	xor.b32  	%r2410, %r2410, %r1834;
	ld.global.u32 	%r1835, [%rd19+188];
	xor.b32  	%r2409, %r2409, %r1835;
	ld.global.u32 	%r1836, [%rd19+192];
	xor.b32  	%r2408, %r2408, %r1836;
	ld.global.u32 	%r1837, [%rd19+196];
	xor.b32  	%r2223, %r2223, %r1837;
$L__BB0_236:
	and.b32  	%r1839, %r1766, 1024;
	setp.eq.s32 	%p131, %r1839, 0;
	@%p131 bra 	$L__BB0_238;
	ld.global.u32 	%r1840, [%rd19+200];
	xor.b32  	%r2227, %r2227, %r1840;
	ld.global.u32 	%r1841, [%rd19+204];
	xor.b32  	%r2410, %r2410, %r1841;
	ld.global.u32 	%r1842, [%rd19+208];
	xor.b32  	%r2409, %r2409, %r1842;
	ld.global.u32 	%r1843, [%rd19+212];
	xor.b32  	%r2408, %r2408, %r1843;
	ld.global.u32 	%r1844, [%rd19+216];
	xor.b32  	%r2223, %r2223, %r1844;
$L__BB0_238:
	and.b32  	%r1846, %r1766, 2048;
	setp.eq.s32 	%p132, %r1846, 0;
	@%p132 bra 	$L__BB0_240;
	ld.global.u32 	%r1847, [%rd19+220];
	xor.b32  	%r2227, %r2227, %r1847;
	ld.global.u32 	%r1848, [%rd19+224];
	xor.b32  	%r2410, %r2410, %r1848;
	ld.global.u32 	%r1849, [%rd19+228];
	xor.b32  	%r2409, %r2409, %r1849;
	ld.global.u32 	%r1850, [%rd19+232];
	xor.b32  	%r2408, %r2408, %r1850;
	ld.global.u32 	%r1851, [%rd19+236];
	xor.b32  	%r2223, %r2223, %r1851;
$L__BB0_240:
	and.b32  	%r1853, %r1766, 4096;
	setp.eq.s32 	%p133, %r1853, 0;
	@%p133 bra 	$L__BB0_242;
	ld.global.u32 	%r1854, [%rd19+240];
	xor.b32  	%r2227, %r2227, %r1854;
	ld.global.u32 	%r1855, [%rd19+244];
	xor.b32  	%r2410, %r2410, %r1855;
	ld.global.u32 	%r1856, [%rd19+248];
	xor.b32  	%r2409, %r2409, %r1856;
	ld.global.u32 	%r1857, [%rd19+252];
	xor.b32  	%r2408, %r2408, %r1857;
	ld.global.u32 	%r1858, [%rd19+256];
	xor.b32  	%r2223, %r2223, %r1858;
$L__BB0_242:
	and.b32  	%r1860, %r1766, 8192;
	setp.eq.s32 	%p134, %r1860, 0;
	@%p134 bra 	$L__BB0_244;
	ld.global.u32 	%r1861, [%rd19+260];
	xor.b32  	%r2227, %r2227, %r1861;
	ld.global.u32 	%r1862, [%rd19+264];
	xor.b32  	%r2410, %r2410, %r1862;
	ld.global.u32 	%r1863, [%rd19+268];
	xor.b32  	%r2409, %r2409, %r1863;
	ld.global.u32 	%r1864, [%rd19+272];
	xor.b32  	%r2408, %r2408, %r1864;
	ld.global.u32 	%r1865, [%rd19+276];
	xor.b32  	%r2223, %r2223, %r1865;
$L__BB0_244:
	and.b32  	%r1867, %r1766, 16384;
	setp.eq.s32 	%p135, %r1867, 0;
	@%p135 bra 	$L__BB0_246;
	ld.global.u32 	%r1868, [%rd19+280];
	xor.b32  	%r2227, %r2227, %r1868;
	ld.global.u32 	%r1869, [%rd19+284];
	xor.b32  	%r2410, %r2410, %r1869;
	ld.global.u32 	%r1870, [%rd19+288];
	xor.b32  	%r2409, %r2409, %r1870;
	ld.global.u32 	%r1871, [%rd19+292];
	xor.b32  	%r2408, %r2408, %r1871;
	ld.global.u32 	%r1872, [%rd19+296];
	xor.b32  	%r2223, %r2223, %r1872;
$L__BB0_246:
	and.b32  	%r1874, %r1766, 32768;
	setp.eq.s32 	%p136, %r1874, 0;
	@%p136 bra 	$L__BB0_248;
	ld.global.u32 	%r1875, [%rd19+300];
	xor.b32  	%r2227, %r2227, %r1875;
	ld.global.u32 	%r1876, [%rd19+304];
	xor.b32  	%r2410, %r2410, %r1876;
	ld.global.u32 	%r1877, [%rd19+308];
	xor.b32  	%r2409, %r2409, %r1877;
	ld.global.u32 	%r1878, [%rd19+312];
	xor.b32  	%r2408, %r2408, %r1878;
	ld.global.u32 	%r1879, [%rd19+316];
	xor.b32  	%r2223, %r2223, %r1879;
$L__BB0_248:
	add.s32 	%r2406, %r2406, 16;
	setp.ne.s32 	%p137, %r2406, 32;
	@%p137 bra 	$L__BB0_216;
	mad.lo.s32 	%r1880, %r2400, -31, %r929;
	add.s32 	%r2400, %r1880, 1;
	setp.ne.s32 	%p138, %r2400, 5;
	@%p138 bra 	$L__BB0_215;
	st.local.u32 	[%rd3+4], %r2227;
	st.local.v2.u32 	[%rd3+8], {%r2410, %r2409};
	st.local.v2.u32 	[%rd3+16], {%r2408, %r2223};
$L__BB0_251:
	shr.u64 	%rd53, %rd14, 2;
	add.s32 	%r2210, %r2210, 1;
	setp.gt.u64 	%p139, %rd14, 3;
	@%p139 bra 	$L__BB0_139;
$L__BB0_252:
	ld.param.f64 	%fd89, [_Z6updatePid_param_1];
	shr.u32 	%r1881, %r2227, 2;
	xor.b32  	%r1882, %r1881, %r2227;
	shl.b32 	%r1883, %r2223, 4;
	shl.b32 	%r1884, %r1882, 1;
	xor.b32  	%r1885, %r1884, %r1883;
	xor.b32  	%r1886, %r1885, %r1882;
	xor.b32  	%r1887, %r1886, %r2223;
	add.s32 	%r1888, %r564, %r1887;
	add.s32 	%r1889, %r1888, 362437;
	cvt.rn.f32.u32 	%f7, %r1889;
	fma.rn.f32 	%f3, %f7, 0f2F800000, 0f2F000000;
	shl.b32 	%r1890, %r5, 2;
	add.s32 	%r1103, %r11, %r1890;
	ld.shared.u32 	%r1891, [%r1103+4];
	ld.shared.u32 	%r1892, [%r1103+148];
	ld.shared.u32 	%r1893, [%r1103+72];
	ld.shared.u32 	%r1894, [%r1103+80];
	ld.shared.u32 	%r1895, [%r1103+76];
	neg.s32 	%r1104, %r1895;
	mul.lo.s32 	%r1896, %r1895, %r1891;
	cvt.rn.f64.s32 	%fd50, %r1896;
	mul.lo.s32 	%r1897, %r1892, %r1104;
	cvt.rn.f64.s32 	%fd51, %r1897;
	sub.f64 	%fd52, %fd50, %fd51;
	mul.lo.s32 	%r1898, %r1893, %r1104;
	cvt.rn.f64.s32 	%fd53, %r1898;
	sub.f64 	%fd54, %fd52, %fd53;
	mul.lo.s32 	%r1899, %r1894, %r1104;
	cvt.rn.f64.s32 	%fd55, %r1899;
	sub.f64 	%fd56, %fd54, %fd55;
	cvt.rzi.s32.f64 	%r1900, %fd56;
	cvt.rn.f64.s32 	%fd57, %r1900;
	neg.s32 	%r1901, %r1896;
	cvt.rn.f64.s32 	%fd58, %r1901;
	mul.lo.s32 	%r1902, %r1895, %r1892;
	cvt.rn.f64.s32 	%fd59, %r1902;
	sub.f64 	%fd60, %fd58, %fd59;
	mul.lo.s32 	%r1903, %r1895, %r1893;
	cvt.rn.f64.s32 	%fd61, %r1903;
	sub.f64 	%fd62, %fd60, %fd61;
	mul.lo.s32 	%r1904, %r1895, %r1894;
	cvt.rn.f64.s32 	%fd63, %r1904;
	sub.f64 	%fd64, %fd62, %fd63;
	cvt.rzi.s32.f64 	%r1905, %fd64;
	cvt.rn.f64.s32 	%fd65, %r1905;
	sub.f64 	%fd66, %fd57, %fd65;
	neg.f64 	%fd67, %fd89;
	mul.f64 	%fd6, %fd66, %fd67;
	fma.rn.f64 	%fd68, %fd6, 0d3FF71547652B82FE, 0d4338000000000000;
	{
	.reg .b32 %temp; 
	mov.b64 	{%r1105, %temp}, %fd68;
	}
	mov.f64 	%fd69, 0dC338000000000000;
	add.rn.f64 	%fd70, %fd68, %fd69;
	fma.rn.f64 	%fd71, %fd70, 0dBFE62E42FEFA39EF, %fd6;
	fma.rn.f64 	%fd72, %fd70, 0dBC7ABC9E3B39803F, %fd71;
	fma.rn.f64 	%fd73, %fd72, 0d3E5ADE1569CE2BDF, 0d3E928AF3FCA213EA;
	fma.rn.f64 	%fd74, %fd73, %fd72, 0d3EC71DEE62401315;
	fma.rn.f64 	%fd75, %fd74, %fd72, 0d3EFA01997C89EB71;
	fma.rn.f64 	%fd76, %fd75, %fd72, 0d3F2A01A014761F65;
	fma.rn.f64 	%fd77, %fd76, %fd72, 0d3F56C16C1852B7AF;
	fma.rn.f64 	%fd78, %fd77, %fd72, 0d3F81111111122322;
	fma.rn.f64 	%fd79, %fd78, %fd72, 0d3FA55555555502A1;
	fma.rn.f64 	%fd80, %fd79, %fd72, 0d3FC5555555555511;
	fma.rn.f64 	%fd81, %fd80, %fd72, 0d3FE000000000000B;
	fma.rn.f64 	%fd82, %fd81, %fd72, 0d3FF0000000000000;
	fma.rn.f64 	%fd83, %fd82, %fd72, 0d3FF0000000000000;
	{
	.reg .b32 %temp; 
	mov.b64 	{%r1106, %temp}, %fd83;
	}
	{
	.reg .b32 %temp; 
	mov.b64 	{%temp, %r1107}, %fd83;
	}
	shl.b32 	%r1906, %r1105, 20;
	add.s32 	%r1907, %r1906, %r1107;
	mov.b64 	%fd91, {%r1106, %r1907};
	{
	.reg .b32 %temp; 
	mov.b64 	{%temp, %r1908}, %fd6;
	}
	mov.b32 	%f8, %r1908;
	abs.f32 	%f4, %f8;
	setp.lt.f32 	%p140, %f4, 0f4086232B;
	@%p140 bra 	$L__BB0_255;
	setp.lt.f64 	%p141, %fd6, 0d0000000000000000;
	add.f64 	%fd84, %fd6, 0d7FF0000000000000;
	selp.f64 	%fd91, 0d0000000000000000, %fd84, %p141;
	setp.geu.f32 	%p142, %f4, 0f40874800;
	@%p142 bra 	$L__BB0_255;
	shr.u32 	%r1909, %r1105, 31;
	add.s32 	%r1910, %r1105, %r1909;
	shr.s32 	%r1911, %r1910, 1;
	shl.b32 	%r1912, %r1911, 20;
	add.s32 	%r1913, %r1107, %r1912;
	mov.b64 	%fd85, {%r1106, %r1913};
	sub.s32 	%r1914, %r1105, %r1911;
	shl.b32 	%r1915, %r1914, 20;
	add.s32 	%r1916, %r1915, 1072693248;
	mov.b32 	%r1917, 0;
	mov.b64 	%fd86, {%r1917, %r1916};
	mul.f64 	%fd91, %fd86, %fd85;
$L__BB0_255:
	cvt.f64.f32 	%fd87, %f3;
	setp.ltu.f64 	%p143, %fd91, %fd87;
	@%p143 bra 	$L__BB0_257;
	st.shared.u32 	[%r1103], %r1104;
$L__BB0_257:
	bar.sync 	0;
	shl.b32 	%r1918, %r5, 2;
	add.s32 	%r1919, %r11, %r1918;
	ld.shared.u32 	%r1920, [%r1919+76];
	st.global.u32 	[%rd4], %r1920;
	bar.sync 	0;
	ret;

}
	// .globl	_Z10printstatePi
.visible .entry _Z10printstatePi(
	.param .u64 .ptr .align 1 _Z10printstatePi_param_0
)
{
	.local .align 8 .b8 	__local_depot1[16];
	.reg .b64 	%SP;
	.reg .b64 	%SPL;
	.reg .pred 	%p<2>;
	.reg .b32 	%r<16>;
	.reg .b64 	%rd<9>;

	mov.u64 	%SPL, __local_depot1;
	cvta.local.u64 	%SP, %SPL;
	ld.param.u64 	%rd1, [_Z10printstatePi_param_0];
	mov.u32 	%r3, %ctaid.x;
	mov.u32 	%r4, %ntid.x;
	mov.u32 	%r5, %tid.x;
	mad.lo.s32 	%r1, %r3, %r4, %r5;
	mov.u32 	%r6, %ctaid.y;
	mov.u32 	%r7, %ntid.y;
	mov.u32 	%r8, %tid.y;
	mad.lo.s32 	%r9, %r6, %r7, %r8;
	max.u32 	%r10, %r1, %r9;
	setp.gt.u32 	%p1, %r10, 255;
	@%p1 bra 	$L__BB1_2;
	add.u64 	%rd2, %SP, 0;
	add.u64 	%rd3, %SPL, 0;
	cvta.to.global.u64 	%rd4, %rd1;
	shl.b32 	%r11, %r9, 8;
	add.s32 	%r12, %r11, %r1;
	mul.wide.u32 	%rd5, %r12, 4;
	add.s64 	%rd6, %rd4, %rd5;
	ld.global.u32 	%r13, [%rd6];
	st.local.v2.u32 	[%rd3], {%r1, %r9};
	st.local.u32 	[%rd3+8], %r13;
	mov.u64 	%rd7, $str;
	cvta.global.u64 	%rd8, %rd7;
	{ // callseq 0, 0
	.param .b64 param0;
	st.param.b64 	[param0], %rd8;
	.param .b64 param1;
	st.param.b64 	[param1], %rd2;
	.param .b32 retval0;
	call.uni (retval0), 
	vprintf, 
	(
	param0, 
	param1
	);
	ld.param.b32 	%r14, [retval0];
	} // callseq 0
$L__BB1_2:
	ret;

}


// ===== COMPILED SASS (sm_100) =====

	.target	sm_100

	.elftype	@"ET_EXEC"


//--------------------- .note.nv.tkinfo           --------------------------
	.section	.note.nv.tkinfo,"",@"SHT_NOTE"
	.sectionflags	@"SHF_NOTE_NV_TKINFO"
	.tkinfo
        /*0018*/ 	.word	0x00000002
        /*0030*/ 	.string	""
        /*0030*/ 	.string	"ptxas"
        /*0030*/ 	.string	"Cuda compilation tools, release 13.0, V13.0.88"
        /*0030*/ 	.string	"Build cuda_13.0.r13.0/compiler.36424714_0"
        /*0030*/ 	.string	"-arch sm_100 -m 64 "



//--------------------- .note.nv.cuinfo           --------------------------
	.section	.note.nv.cuinfo,"",@"SHT_NOTE"
	.sectionflags	@"SHF_NOTE_NV_CUINFO"
        /*0018*/ 	.short	0x0002
        /*001a*/ 	.short	0x0064
        /*001c*/ 	.short	0x0082
	.zero		2


//--------------------- .nv.info                  --------------------------
	.section	.nv.info,"",@"SHT_CUDA_INFO"
	.align	4


	//----- nvinfo : EIATTR_REGCOUNT
	.align		4
        /*0000*/ 	.byte	0x04, 0x2f
        /*0002*/ 	.short	(.L_11 - .L_10)
	.align		4
.L_10:
        /*0004*/ 	.word	index@(_Z6updatePid)
        /*0008*/ 	.word	0x00000020


	//----- nvinfo : EIATTR_FRAME_SIZE
	.align		4
.L_11:
        /*000c*/ 	.byte	0x04, 0x11
        /*000e*/ 	.short	(.L_13 - .L_12)
	.align		4
.L_12:
        /*0010*/ 	.word	index@(_Z6updatePid)
        /*0014*/ 	.word	0x00000060


	//----- nvinfo : EIATTR_REGCOUNT
	.align		4
.L_13:
        /*0018*/ 	.byte	0x04, 0x2f
        /*001a*/ 	.short	(.L_15 - .L_14)
	.align		4
.L_14:
        /*001c*/ 	.word	index@(_Z10printstatePi)
        /*0020*/ 	.word	0x00000018


	//----- nvinfo : EIATTR_FRAME_SIZE
	.align		4
.L_15:
        /*0024*/ 	.byte	0x04, 0x11
        /*0026*/ 	.short	(.L_17 - .L_16)
	.align		4
.L_16:
        /*0028*/ 	.word	index@(_Z10printstatePi)
        /*002c*/ 	.word	0x00000010


	//----- nvinfo : EIATTR_MIN_STACK_SIZE
	.align		4
.L_17:
        /*0030*/ 	.byte	0x04, 0x12
        /*0032*/ 	.short	(.L_19 - .L_18)
	.align		4
.L_18:
        /*0034*/ 	.word	index@(_Z10printstatePi)
        /*0038*/ 	.word	0x00000010


	//----- nvinfo : EIATTR_MIN_STACK_SIZE
	.align		4
.L_19:
        /*003c*/ 	.byte	0x04, 0x12
        /*003e*/ 	.short	(.L_21 - .L_20)
	.align		4
.L_20:
        /*0040*/ 	.word	index@(_Z6updatePid)
        /*0044*/ 	.word	0x00000060
.L_21:


//--------------------- .nv.compat                --------------------------
	.section	.nv.compat,"",@"SHT_CUDA_COMPAT_INFO"
	.align	4
        /*0000*/ 	.byte	0x02, 0x09, 0x00, 0x00, 0x02, 0x02, 0x01, 0x00, 0x02, 0x05, 0x05, 0x00, 0x03, 0x07, 0x01, 0x01
        /*0010*/ 	.byte	0x02, 0x03, 0x00, 0x00, 0x02, 0x06, 0x01, 0x00, 0x04, 0x0b, 0x08, 0x00, 0x01, 0x00, 0x00, 0x00
        /*0020*/ 	.byte	0x00, 0x00, 0x00, 0x00


//--------------------- .nv.info._Z10printstatePi --------------------------
	.section	.nv.info._Z10printstatePi,"",@"SHT_CUDA_INFO"
	.sectionflags	@""
	.align	4


	//----- nvinfo : EIATTR_CUDA_API_VERSION
	.align		4
        /*0000*/ 	.byte	0x04, 0x37
        /*0002*/ 	.short	(.L_23 - .L_22)
.L_22:
        /*0004*/ 	.word	0x00000082


	//----- nvinfo : EIATTR_KPARAM_INFO
	.align		4
.L_23:
        /*0008*/ 	.byte	0x04, 0x17
        /*000a*/ 	.short	(.L_25 - .L_24)
.L_24:
        /*000c*/ 	.word	0x00000000
        /*0010*/ 	.short	0x0000
        /*0012*/ 	.short	0x0000
        /*0014*/ 	.byte	0x00, 0xf5, 0x21, 0x00


	//----- nvinfo : EIATTR_SPARSE_MMA_MASK
	.align		4
.L_25:
        /*0018*/ 	.byte	0x03, 0x50
        /*001a*/ 	.short	0x0000


	//----- nvinfo : EIATTR_MAXREG_COUNT
	.align		4
        /*001c*/ 	.byte	0x03, 0x1b
        /*001e*/ 	.short	0x00ff


	//----- nvinfo : EIATTR_EXTERNS
	.align		4
        /*0020*/ 	.byte	0x04, 0x0f
        /*0022*/ 	.short	(.L_27 - .L_26)


	//   ....[0]....
	.align		4
.L_26:
        /*0024*/ 	.word	index@(vprintf)


	//----- nvinfo : EIATTR_MERCURY_ISA_VERSION
	.align		4
.L_27:
        /*0028*/ 	.byte	0x03, 0x5f
        /*002a*/ 	.short	0x0101


	//----- nvinfo : EIATTR_VRC_CTA_INIT_COUNT
	.align		4
        /*002c*/ 	.byte	0x02, 0x4a
	.zero		1
	.zero		1


	//----- nvinfo : EIATTR_SYSCALL_OFFSETS
	.align		4
        /*0030*/ 	.byte	0x04, 0x46
        /*0032*/ 	.short	(.L_29 - .L_28)


	//   ....[0]....
.L_28:
        /*0034*/ 	.word	0x000001e0


	//----- nvinfo : EIATTR_EXIT_INSTR_OFFSETS
	.align		4
.L_29:
        /*0038*/ 	.byte	0x04, 0x1c
        /*003a*/ 	.short	(.L_31 - .L_30)


	//   ....[0]....
.L_30:
        /*003c*/ 	.word	0x00000100


	//   ....[1]....
        /*0040*/ 	.word	0x000001f0


	//----- nvinfo : EIATTR_CRS_STACK_SIZE
	.align		4
.L_31:
        /*0044*/ 	.byte	0x04, 0x1e
        /*0046*/ 	.short	(.L_33 - .L_32)
.L_32:
        /*0048*/ 	.word	0x00000000


	//----- nvinfo : EIATTR_CBANK_PARAM_SIZE
	.align		4
.L_33:
        /*004c*/ 	.byte	0x03, 0x19
        /*004e*/ 	.short	0x0008


	//----- nvinfo : EIATTR_PARAM_CBANK
	.align		4
        /*0050*/ 	.byte	0x04, 0x0a
        /*0052*/ 	.short	(.L_35 - .L_34)
	.align		4
.L_34:
        /*0054*/ 	.word	index@(.nv.constant0._Z10printstatePi)
        /*0058*/ 	.short	0x0380
        /*005a*/ 	.short	0x0008


	//----- nvinfo : EIATTR_SW_WAR
	.align		4
.L_35:
        /*005c*/ 	.byte	0x04, 0x36
        /*005e*/ 	.short	(.L_37 - .L_36)
.L_36:
        /*0060*/ 	.word	0x00000008
.L_37:


//--------------------- .nv.info._Z6updatePid     --------------------------
	.section	.nv.info._Z6updatePid,"",@"SHT_CUDA_INFO"
	.sectionflags	@""
	.align	4


	//----- nvinfo : EIATTR_CUDA_API_VERSION
	.align		4
        /*0000*/ 	.byte	0x04, 0x37
        /*0002*/ 	.short	(.L_39 - .L_38)
.L_38:
        /*0004*/ 	.word	0x00000082


	//----- nvinfo : EIATTR_KPARAM_INFO
	.align		4
.L_39:
        /*0008*/ 	.byte	0x04, 0x17
        /*000a*/ 	.short	(.L_41 - .L_40)
.L_40:
        /*000c*/ 	.word	0x00000000
        /*0010*/ 	.short	0x0001
        /*0012*/ 	.short	0x0008
        /*0014*/ 	.byte	0x00, 0xf0, 0x21, 0x00


	//----- nvinfo : EIATTR_KPARAM_INFO
	.align		4
.L_41:
        /*0018*/ 	.byte	0x04, 0x17
        /*001a*/ 	.short	(.L_43 - .L_42)
.L_42:
        /*001c*/ 	.word	0x00000000
        /*0020*/ 	.short	0x0000
        /*0022*/ 	.short	0x0000
        /*0024*/ 	.byte	0x00, 0xf5, 0x21, 0x00


	//----- nvinfo : EIATTR_SPARSE_MMA_MASK
	.align		4
.L_43:
        /*0028*/ 	.byte	0x03, 0x50
        /*002a*/ 	.short	0x0000


	//----- nvinfo : EIATTR_MAXREG_COUNT
	.align		4
        /*002c*/ 	.byte	0x03, 0x1b
        /*002e*/ 	.short	0x00ff


	//----- nvinfo : EIATTR_NUM_BARRIERS
	.align		4
        /*0030*/ 	.byte	0x02, 0x4c
        /*0032*/ 	.byte	0x01
	.zero		1


	//----- nvinfo : EIATTR_MERCURY_ISA_VERSION
	.align		4
        /*0034*/ 	.byte	0x03, 0x5f
        /*0036*/ 	.short	0x0101


	//----- nvinfo : EIATTR_VRC_CTA_INIT_COUNT
	.align		4
        /*0038*/ 	.byte	0x02, 0x4a
	.zero		1
	.zero		1


	//----- nvinfo : EIATTR_EXIT_INSTR_OFFSETS
	.align		4
        /*003c*/ 	.byte	0x04, 0x1c
        /*003e*/ 	.short	(.L_45 - .L_44)


	//   ....[0]....
.L_44:
        /*0040*/ 	.word	0x00006010


	//----- nvinfo : EIATTR_CRS_STACK_SIZE
	.align		4
.L_45:
        /*0044*/ 	.byte	0x04, 0x1e
        /*0046*/ 	.short	(.L_47 - .L_46)
.L_46:
        /*0048*/ 	.word	0x00000000


	//----- nvinfo : EIATTR_CBANK_PARAM_SIZE
	.align		4
.L_47:
        /*004c*/ 	.byte	0x03, 0x19
        /*004e*/ 	.short	0x0010


	//----- nvinfo : EIATTR_PARAM_CBANK
	.align		4
        /*0050*/ 	.byte	0x04, 0x0a
        /*0052*/ 	.short	(.L_49 - .L_48)
	.align		4
.L_48:
        /*0054*/ 	.word	index@(.nv.constant0._Z6updatePid)
        /*0058*/ 	.short	0x0380
        /*005a*/ 	.short	0x0010


	//----- nvinfo : EIATTR_SW_WAR
	.align		4
.L_49:
        /*005c*/ 	.byte	0x04, 0x36
        /*005e*/ 	.short	(.L_51 - .L_50)
.L_50:
        /*0060*/ 	.word	0x00000008
.L_51:


//--------------------- .nv.callgraph             --------------------------
	.section	.nv.callgraph,"",@"SHT_CUDA_CALLGRAPH"
	.align	4
	.sectionentsize	8
	.align		4
        /*0000*/ 	.word	0x00000000
	.align		4
        /*0004*/ 	.word	0xffffffff
	.align		4
        /*0008*/ 	.word	index@(_Z10printstatePi)
	.align		4
        /*000c*/ 	.word	index@(vprintf)
	.align		4
        /*0010*/ 	.word	0x00000000
	.align		4
        /*0014*/ 	.word	0xfffffffe
	.align		4
        /*0018*/ 	.word	0x00000000
	.align		4
        /*001c*/ 	.word	0xfffffffd
	.align		4
        /*0020*/ 	.word	0x00000000
	.align		4
        /*0024*/ 	.word	0xfffffffc


//--------------------- .nv.constant4             --------------------------
	.section	.nv.constant4,"a",@progbits
	.align	8
	.align		8
.nv.constant4:
        /*0000*/ 	.dword	vprintf
	.align		8
        /*0008*/ 	.dword	precalc_xorwow_matrix
	.align		8
        /*0010*/ 	.dword	precalc_xorwow_offset_matrix
	.align		8
        /*0018*/ 	.dword	mrg32k3aM1
	.align		8
        /*0020*/ 	.dword	mrg32k3aM2
	.align		8
        /*0028*/ 	.dword	mrg32k3aM1SubSeq
	.align		8
        /*0030*/ 	.dword	mrg32k3aM2SubSeq
	.align		8
        /*0038*/ 	.dword	mrg32k3aM1Seq
	.align		8
        /*0040*/ 	.dword	mrg32k3aM2Seq
	.align		8
        /*0048*/ 	.dword	$str


//--------------------- .nv.constant3             --------------------------
	.section	.nv.constant3,"a",@progbits
	.align	8
.nv.constant3:
	.type		__cr_lgamma_table,@object
	.size		__cr_lgamma_table,(.L_8 - __cr_lgamma_table)
__cr_lgamma_table:
        /*0000*/ 	.byte	0x00, 0x00, 0x00, 0x00, 0x00, 0x00, 0x00, 0x00, 0x00, 0x00, 0x00, 0x00, 0x00, 0x00, 0x00, 0x00
        /*0010*/ 	.byte	0xef, 0x39, 0xfa, 0xfe, 0x42, 0x2e, 0xe6, 0x3f, 0x02, 0x20, 0x2a, 0xfa, 0x0b, 0xab, 0xfc, 0x3f
        /*0020*/ 	.byte	0xf9, 0x2c, 0x92, 0x7c, 0xa7, 0x6c, 0x09, 0x40, 0xc9, 0x79, 0x44, 0x3c, 0x64, 0x26, 0x13, 0x40
        /*0030*/ 	.byte	0xca, 0x01, 0xcf, 0x3a, 0x27, 0x51, 0x1a, 0x40, 0x30, 0xcc, 0x2d, 0xf3, 0xe1, 0x0c, 0x21, 0x40
        /*0040*/ 	.byte	0x0d, 0xb7, 0xfc, 0x82, 0x8e, 0x35, 0x25, 0x40
.L_8:


//--------------------- .text._Z10printstatePi    --------------------------
	.section	.text._Z10printstatePi,"ax",@progbits
	.align	128
        .global         _Z10printstatePi
        .type           _Z10printstatePi,@function
        .size           _Z10printstatePi,(.L_x_41 - _Z10printstatePi)
        .other          _Z10printstatePi,@"STO_CUDA_ENTRY STV_DEFAULT"
_Z10printstatePi:
.text._Z10printstatePi:
[----:B------:R-:W0:Y:S01]  /*0000*/  LDC R1, c[0x0][0x37c] ;  /* 0x0000df00ff017b82 */ /* 0x000e220000000800 */
[----:B------:R-:W1:Y:S01]  /*0010*/  S2R R3, SR_TID.X ;  /* 0x0000000000037919 */ /* 0x000e620000002100 */
[----:B------:R-:W2:Y:S06]  /*0020*/  LDCU UR5, c[0x0][0x2fc] ;  /* 0x00005f80ff0577ac */ /* 0x000eac0008000800 */
[----:B------:R-:W1:Y:S01]  /*0030*/  S2UR UR6, SR_CTAID.X ;  /* 0x00000000000679c3 */ /* 0x000e620000002500 */
[----:B0-----:R-:W-:Y:S01]  /*0040*/  VIADD R1, R1, 0xfffffff0 ;  /* 0xfffffff001017836 */ /* 0x001fe20000000000 */
[----:B------:R-:W0:Y:S01]  /*0050*/  S2R R5, SR_TID.Y ;  /* 0x0000000000057919 */ /* 0x000e220000002200 */
[----:B------:R-:W3:Y:S05]  /*0060*/  LDCU UR4, c[0x0][0x2f8] ;  /* 0x00005f00ff0477ac */ /* 0x000eea0008000800 */
[----:B------:R-:W1:Y:S08]  /*0070*/  LDC R2, c[0x0][0x360] ;  /* 0x0000d800ff027b82 */ /* 0x000e700000000800 */
[----:B------:R-:W0:Y:S01]  /*0080*/  S2UR UR7, SR_CTAID.Y ;  /* 0x00000000000779c3 */ /* 0x000e220000002600 */
[----:B---3--:R-:W-:-:S07]  /*0090*/  IADD3 R6, P1, PT, R1, UR4, RZ ;  /* 0x0000000401067c10 */ /* 0x008fce000ff3e0ff */
[----:B------:R-:W0:Y:S01]  /*00a0*/  LDC R0, c[0x0][0x364] ;  /* 0x0000d900ff007b82 */ /* 0x000e220000000800 */
[----:B--2---:R-:W-:Y:S01]  /*00b0*/  IADD3.X R7, PT, PT, RZ, UR5, RZ, P1, !PT ;  /* 0x00000005ff077c10 */ /* 0x004fe20008ffe4ff */
[----:B-1----:R-:W-:Y:S02]  /*00c0*/  IMAD R2, R2, UR6, R3 ;  /* 0x0000000602027c24 */ /* 0x002fe4000f8e0203 */
[----:B0-----:R-:W-:-:S05]  /*00d0*/  IMAD R3, R0, UR7, R5 ;  /* 0x0000000700037c24 */ /* 0x001fca000f8e0205 */
[----:B------:R-:W-:-:S04]  /*00e0*/  VIMNMX.U32 R0, PT, PT, R2, R3, !PT ;  /* 0x0000000302007248 */ /* 0x000fc80007fe0000 */
[----:B------:R-:W-:-:S13]  /*00f0*/  ISETP.GT.U32.AND P0, PT, R0, 0xff, PT ;  /* 0x000000ff0000780c */ /* 0x000fda0003f04070 */
[----:B------:R-:W-:Y:S05]  /*0100*/  @P0 EXIT ;  /* 0x000000000000094d */ /* 0x000fea0003800000 */
[----:B------:R-:W0:Y:S01]  /*0110*/  LDC.64 R8, c[0x0][0x380] ;  /* 0x0000e000ff087b82 */ /* 0x000e220000000a00 */
[----:B------:R-:W1:Y:S01]  /*0120*/  LDCU.64 UR4, c[0x0][0x358] ;  /* 0x00006b00ff0477ac */ /* 0x000e620008000a00 */
[----:B------:R-:W-:-:S04]  /*0130*/  IMAD R5, R3, 0x100, R2 ;  /* 0x0000010003057824 */ /* 0x000fc800078e0202 */
[----:B0-----:R-:W-:-:S06]  /*0140*/  IMAD.WIDE.U32 R8, R5, 0x4, R8 ;  /* 0x0000000405087825 */ /* 0x001fcc00078e0008 */
[----:B-1----:R-:W2:Y:S01]  /*0150*/  LDG.E R8, desc[UR4][R8.64] ;  /* 0x0000000408087981 */ /* 0x002ea2000c1e1900 */
[----:B------:R-:W-:Y:S01]  /*0160*/  MOV R0, 0x0 ;  /* 0x0000000000007802 */ /* 0x000fe20000000f00 */
[----:B------:R-:W0:Y:S02]  /*0170*/  LDCU.64 UR4, c[0x4][0x48] ;  /* 0x01000900ff0477ac */ /* 0x000e240008000a00 */
[----:B------:R1:W-:Y:S01]  /*0180*/  STL.64 [R1], R2 ;  /* 0x0000000201007387 */ /* 0x0003e20000100a00 */
[----:B------:R1:W3:Y:S01]  /*0190*/  LDC.64 R10, c[0x4][R0] ;  /* 0x01000000000a7b82 */ /* 0x0002e20000000a00 */
[----:B0-----:R-:W-:Y:S01]  /*01a0*/  MOV R4, UR4 ;  /* 0x0000000400047c02 */ /* 0x001fe20008000f00 */
[----:B------:R-:W-:Y:S01]  /*01b0*/  IMAD.U32 R5, RZ, RZ, UR5 ;  /* 0x00000005ff057e24 */ /* 0x000fe2000f8e00ff */
[----:B--23--:R1:W-:Y:S06]  /*01c0*/  STL [R1+0x8], R8 ;  /* 0x0000080801007387 */ /* 0x00c3ec0000100800 */
[----:B------:R-:W-:-:S07]  /*01d0*/  LEPC R20, `(.L_x_0) ;  /* 0x000000001014794e */ /* 0x000fce0000000000 */
[----:B-1----:R-:W-:Y:S05]  /*01e0*/  CALL.ABS.NOINC R10 ;  /* 0x000000000a007343 */ /* 0x002fea0003c00000 */
.L_x_0:
[----:B------:R-:W-:Y:S05]  /*01f0*/  EXIT ;  /* 0x000000000000794d */ /* 0x000fea0003800000 */
.L_x_1:
[----:B------:R-:W-:-:S00]  /*0200*/  BRA `(.L_x_1) ;  /* 0xfffffffc00fc7947 */ /* 0x000fc0000383ffff */
[----:B------:R-:W-:-:S00]  /*0210*/  NOP ;  /* 0x0000000000007918 */ /* 0x000fc00000000000 */
        /* <DEDUP_REMOVED lines=14> */
.L_x_41:


//--------------------- .text._Z6updatePid        --------------------------
	.section	.text._Z6updatePid,"ax",@progbits
	.align	128
        .global         _Z6updatePid
        .type           _Z6updatePid,@function
        .size           _Z6updatePid,(.L_x_42 - _Z6updatePid)
        .other          _Z6updatePid,@"STO_CUDA_ENTRY STV_DEFAULT"
_Z6updatePid:
.text._Z6updatePid:
[----:B------:R-:W0:Y:S01]  /*0000*/  LDC R1, c[0x0][0x37c] ;  /* 0x0000df00ff017b82 */ /* 0x000e220000000800 */
[----:B------:R-:W1:Y:S07]  /*0010*/  S2R R16, SR_TID.X ;  /* 0x0000000000107919 */ /* 0x000e6e0000002100 */
[----:B------:R-:W2:Y:S01]  /*0020*/  S2UR UR4, SR_CTAID.X ;  /* 0x00000000000479c3 */ /* 0x000ea20000002500 */
[----:B------:R-:W3:Y:S01]  /*0030*/  LDCU.64 UR6, c[0x0][0x358] ;  /* 0x00006b00ff0677ac */ /* 0x000ee20008000a00 */
[----:B0-----:R-:W-:Y:S01]  /*0040*/  VIADD R1, R1, 0xffffffa0 ;  /* 0xffffffa001017836 */ /* 0x001fe20000000000 */
[----:B------:R-:W0:Y:S05]  /*0050*/  S2R R4, SR_TID.Y ;  /* 0x0000000000047919 */ /* 0x000e2a0000002200 */
[----:B------:R-:W-:Y:S08]  /*0060*/  BAR.SYNC.DEFER_BLOCKING 0x0 ;  /* 0x0000000000007b1d */ /* 0x000ff00000010000 */
[----:B------:R-:W2:Y:S08]  /*0070*/  LDC R8, c[0x0][0x360] ;  /* 0x0000d800ff087b82 */ /* 0x000eb00000000800 */
[----:B------:R-:W0:Y:S08]  /*0080*/  S2UR UR5, SR_CTAID.Y ;  /* 0x00000000000579c3 */ /* 0x000e300000002600 */
[----:B------:R-:W0:Y:S08]  /*0090*/  LDC R9, c[0x0][0x364] ;  /* 0x0000d900ff097b82 */ /* 0x000e300000000800 */
[----:B------:R-:W4:Y:S01]  /*00a0*/  LDC.64 R2, c[0x0][0x380] ;  /* 0x0000e000ff027b82 */ /* 0x000f220000000a00 */
[----:B--2---:R-:W-:-:S04]  /*00b0*/  IMAD R8, R8, UR4, RZ ;  /* 0x0000000408087c24 */ /* 0x004fc8000f8e02ff */
[----:B-1----:R-:W-:-:S05]  /*00c0*/  IMAD.IADD R0, R8, 0x1, R16 ;  /* 0x0000000108007824 */ /* 0x002fca00078e0210 */
[----:B------:R-:W-:Y:S01]  /*00d0*/  ISETP.NE.AND P0, PT, R0, RZ, PT ;  /* 0x000000ff0000720c */ /* 0x000fe20003f05270 */
[----:B0-----:R-:W-:-:S04]  /*00e0*/  IMAD R9, R9, UR5, R4 ;  /* 0x0000000509097c24 */ /* 0x001fc8000f8e0204 */
[----:B------:R-:W-:-:S08]  /*00f0*/  IMAD R5, R9, 0x100, R0 ;  /* 0x0000010009057824 */ /* 0x000fd000078e0200 */
[----:B----4-:R-:W-:-:S04]  /*0100*/  @!P0 IMAD.WIDE.U32 R6, R5, 0x4, R2 ;  /* 0x0000000405068825 */ /* 0x010fc800078e0002 */
[----:B------:R-:W-:Y:S02]  /*0110*/  IMAD.WIDE R10, R5, 0x4, R2 ;  /* 0x00000004050a7825 */ /* 0x000fe400078e0202 */
[----:B---3--:R-:W2:Y:S04]  /*0120*/  @!P0 LDG.E R6, desc[UR6][R6.64+0x3fc] ;  /* 0x0003fc0606068981 */ /* 0x008ea8000c1e1900 */
[----:B------:R-:W3:Y:S01]  /*0130*/  LDG.E R12, desc[UR6][R10.64] ;  /* 0x000000060a0c7981 */ /* 0x000ee2000c1e1900 */
[----:B------:R-:W-:Y:S01]  /*0140*/  MOV R13, 0x400 ;  /* 0x00000400000d7802 */ /* 0x000fe20000000f00 */
[----:B------:R-:W-:Y:S04]  /*0150*/  BSSY.RECONVERGENT B1, `(.L_x_2) ;  /* 0x000001a000017945 */ /* 0x000fe80003800200 */
[----:B------:R-:W-:Y:S01]  /*0160*/  BSSY.RELIABLE B0, `(.L_x_3) ;  /* 0x0000016000007945 */ /* 0x000fe20003800100 */
[----:B------:R-:W0:Y:S02]  /*0170*/  S2R R14, SR_CgaCtaId ;  /* 0x00000000000e7919 */ /* 0x000e240000008800 */
[----:B0-----:R-:W-:-:S05]  /*0180*/  LEA R13, R14, R13, 0x18 ;  /* 0x0000000d0e0d7211 */ /* 0x001fca00078ec0ff */
[--C-:B------:R-:W-:Y:S02]  /*0190*/  IMAD R15, R16, 0x48, R13.reuse ;  /* 0x00000048100f7824 */ /* 0x100fe400078e020d */
[C---:B------:R-:W-:Y:S02]  /*01a0*/  IMAD R13, R4.reuse, 0x4, R13 ;  /* 0x00000004040d7824 */ /* 0x040fe400078e020d */
[----:B------:R-:W-:-:S05]  /*01b0*/  IMAD R17, R4, 0x4, R15 ;  /* 0x0000000404117824 */ /* 0x000fca00078e020f */
[----:B--2---:R0:W-:Y:S04]  /*01c0*/  @!P0 STS [R17+0x4], R6 ;  /* 0x0000040611008388 */ /* 0x0041e80000000800 */
[----:B---3--:R0:W-:Y:S01]  /*01d0*/  STS [R17+0x4c], R12 ;  /* 0x00004c0c11007388 */ /* 0x0081e20000000800 */
[----:B------:R-:W-:Y:S05]  /*01e0*/  @!P0 BRA `(.L_x_4) ;  /* 0x0000000000288947 */ /* 0x000fea0003800000 */
[----:B------:R-:W-:Y:S02]  /*01f0*/  ISETP.NE.AND P1, PT, R0, 0xff, PT ;  /* 0x000000ff0000780c */ /* 0x000fe40003f25270 */
[----:B------:R-:W-:-:S11]  /*0200*/  ISETP.NE.AND P0, PT, R16, RZ, PT ;  /* 0x000000ff1000720c */ /* 0x000fd60003f05270 */
[----:B------:R-:W-:Y:S02]  /*0210*/  @!P1 VIADD R5, R5, 0xffffff01 ;  /* 0xffffff0105059836 */ /* 0x000fe40000000000 */
[----:B0-----:R-:W2:Y:S02]  /*0220*/  @!P0 LDG.E R6, desc[UR6][R10.64+-0x4] ;  /* 0xfffffc060a068981 */ /* 0x001ea4000c1e1900 */
[----:B------:R-:W-:-:S06]  /*0230*/  @!P1 IMAD.WIDE.U32 R2, R5, 0x4, R2 ;  /* 0x0000000405029825 */ /* 0x000fcc00078e0002 */
[----:B------:R-:W3:Y:S01]  /*0240*/  @!P1 LDG.E R2, desc[UR6][R2.64] ;  /* 0x0000000602029981 */ /* 0x000ee2000c1e1900 */
[----:B------:R-:W-:Y:S05]  /*0250*/  @!P1 BREAK.RELIABLE B0 ;  /* 0x0000000000009942 */ /* 0x000fea0003800100 */
[----:B--2---:R1:W-:Y:S04]  /*0260*/  @!P0 STS [R13+0x4], R6 ;  /* 0x000004060d008388 */ /* 0x0043e80000000800 */
[----:B---3--:R1:W-:Y:S01]  /*0270*/  @!P1 STS [R17+0x94], R2 ;  /* 0x0000940211009388 */ /* 0x0083e20000000800 */
[----:B------:R-:W-:Y:S05]  /*0280*/  @!P1 BRA `(.L_x_5) ;  /* 0x0000000000189947 */ /* 0x000fea0003800000 */
.L_x_4:
[----:B------:R-:W-:-:S13]  /*0290*/  ISETP.NE.AND P0, PT, R16, 0xf, PT ;  /* 0x0000000f1000780c */ /* 0x000fda0003f05270 */
[----:B------:R-:W-:Y:S05]  /*02a0*/  @P0 BREAK.RELIABLE B0 ;  /* 0x0000000000000942 */ /* 0x000fea0003800100 */
[----:B------:R-:W-:Y:S05]  /*02b0*/  @P0 BRA `(.L_x_5) ;  /* 0x00000000000c0947 */ /* 0x000fea0003800000 */
[----:B------:R-:W-:Y:S05]  /*02c0*/  BSYNC.RELIABLE B0 ;  /* 0x0000000000007941 */ /* 0x000fea0003800100 */
.L_x_3:
[----:B-1----:R-:W2:Y:S04]  /*02d0*/  LDG.E R2, desc[UR6][R10.64+0x4] ;  /* 0x000004060a027981 */ /* 0x002ea8000c1e1900 */
[----:B--2---:R2:W-:Y:S02]  /*02e0*/  STS [R13+0x4cc], R2 ;  /* 0x0004cc020d007388 */ /* 0x0045e40000000800 */
.L_x_5:
[----:B------:R-:W-:Y:S05]  /*02f0*/  BSYNC.RECONVERGENT B1 ;  /* 0x0000000000017941 */ /* 0x000fea0003800200 */
.L_x_2:
[----:B------:R-:W-:Y:S05]  /*0300*/  WARPSYNC.ALL ;  /* 0x0000000000007948 */ /* 0x000fea0003800000 */
[----:B------:R-:W-:Y:S01]  /*0310*/  ISETP.NE.AND P0, PT, R9, RZ, PT ;  /* 0x000000ff0900720c */ /* 0x000fe20003f05270 */
[----:B------:R-:W-:Y:S04]  /*0320*/  BSSY.RECONVERGENT B2, `(.L_x_6) ;  /* 0x0000014000027945 */ /* 0x000fe80003800200 */
[----:B------:R-:W-:Y:S08]  /*0330*/  BSSY.RELIABLE B1, `(.L_x_7) ;  /* 0x0000010000017945 */ /* 0x000ff00003800100 */
[----:B------:R-:W-:Y:S05]  /*0340*/  @P0 BRA `(.L_x_8) ;  /* 0x00000000000c0947 */ /* 0x000fea0003800000 */
[----:B-12---:R-:W2:Y:S04]  /*0350*/  LDG.E R2, desc[UR6][R10.64+0x3fc00] ;  /* 0x03fc00060a027981 */ /* 0x006ea8000c1e1900 */
[----:B--2---:R2:W-:Y:S01]  /*0360*/  STS [R17+0x48], R2 ;  /* 0x0000480211007388 */ /* 0x0045e20000000800 */
[----:B------:R-:W-:Y:S05]  /*0370*/  BRA `(.L_x_9) ;  /* 0x0000000000207947 */ /* 0x000fea0003800000 */
.L_x_8:
[----:B------:R-:W-:Y:S02]  /*0380*/  ISETP.NE.AND P0, PT, R4, RZ, PT ;  /* 0x000000ff0400720c */ /* 0x000fe40003f05270 */
[----:B------:R-:W-:-:S11]  /*0390*/  ISETP.NE.AND P1, PT, R9, 0xff, PT ;  /* 0x000000ff0900780c */ /* 0x000fd60003f25270 */
[----:B-12---:R-:W2:Y:S04]  /*03a0*/  @!P0 LDG.E R2, desc[UR6][R10.64+-0x400] ;  /* 0xfffc00060a028981 */ /* 0x006ea8000c1e1900 */
[----:B------:R-:W3:Y:S01]  /*03b0*/  @!P1 LDG.E R3, desc[UR6][R10.64+-0x3fc00] ;  /* 0xfc0400060a039981 */ /* 0x000ee2000c1e1900 */
[----:B------:R-:W-:Y:S05]  /*03c0*/  @!P1 BREAK.RELIABLE B1 ;  /* 0x0000000000019942 */ /* 0x000fea0003800100 */
[----:B--2---:R1:W-:Y:S04]  /*03d0*/  @!P0 STS [R15+0x48], R2 ;  /* 0x000048020f008388 */ /* 0x0043e80000000800 */
[----:B---3--:R1:W-:Y:S01]  /*03e0*/  @!P1 STS [R17+0x50], R3 ;  /* 0x0000500311009388 */ /* 0x0083e20000000800 */
[----:B------:R-:W-:Y:S05]  /*03f0*/  @!P1 BRA `(.L_x_10) ;  /* 0x0000000000189947 */ /* 0x000fea0003800000 */
.L_x_9:
[----:B------:R-:W-:-:S13]  /*0400*/  ISETP.NE.AND P0, PT, R4, 0xf, PT ;  /* 0x0000000f0400780c */ /* 0x000fda0003f05270 */
[----:B------:R-:W-:Y:S05]  /*0410*/  @P0 BREAK.RELIABLE B1 ;  /* 0x0000000000010942 */ /* 0x000fea0003800100 */
[----:B------:R-:W-:Y:S05]  /*0420*/  @P0 BRA `(.L_x_10) ;  /* 0x00000000000c0947 */ /* 0x000fea0003800000 */
[----:B------:R-:W-:Y:S05]  /*0430*/  BSYNC.RELIABLE B1 ;  /* 0x0000000000017941 */ /* 0x000fea0003800100 */
.L_x_7:
[----:B-12---:R-:W2:Y:S04]  /*0440*/  LDG.E R2, desc[UR6][R10.64+0x400] ;  /* 0x000400060a027981 */ /* 0x006ea8000c1e1900 */
[----:B--2---:R3:W-:Y:S02]  /*0450*/  STS [R15+0x8c], R2 ;  /* 0x00008c020f007388 */ /* 0x0047e40000000800 */
.L_x_10:
[----:B------:R-:W-:Y:S05]  /*0460*/  BSYNC.RECONVERGENT B2 ;  /* 0x0000000000027941 */ /* 0x000fea0003800200 */
.L_x_6:
[----:B------:R-:W-:Y:S05]  /*0470*/  WARPSYNC.ALL ;  /* 0x0000000000007948 */ /* 0x000fea0003800000 */
[----:B-123--:R-:W-:Y:S01]  /*0480*/  LOP3.LUT R2, R0, 0x1, RZ, 0xc0, !PT ;  /* 0x0000000100027812 */ /* 0x00efe200078ec0ff */
[----:B------:R-:W-:Y:S01]  /*0490*/  BAR.SYNC.DEFER_BLOCKING 0x0 ;  /* 0x0000000000007b1d */ /* 0x000fe20000010000 */
[----:B------:R-:W-:Y:S02]  /*04a0*/  IMAD R8, R8, 0x48, R15 ;  /* 0x0000004808087824 */ /* 0x000fe400078e020f */
[----:B------:R-:W-:-:S03]  /*04b0*/  ISETP.NE.U32.AND P0, PT, R2, 0x1, PT ;  /* 0x000000010200780c */ /* 0x000fc60003f05070 */
[----:B------:R-:W-:Y:S10]  /*04c0*/  BSSY.RECONVERGENT B2, `(.L_x_11) ;  /* 0x00002dd000027945 */ /* 0x000ff40003800200 */
[----:B------:R-:W-:Y:S05]  /*04d0*/  @!P0 BRA `(.L_x_12) ;  /* 0x0000002c006c8947 */ /* 0x000fea0003800000 */
[----:B------:R-:W-:Y:S01]  /*04e0*/  IMAD.MOV.U32 R3, RZ, RZ, -0x266e14b1 ;  /* 0xd991eb4fff037424 */ /* 0x000fe200078e00ff */
[C---:B------:R-:W-:Y:S01]  /*04f0*/  LOP3.LUT R2, R0.reuse, 0xaad26b49, RZ, 0x3c, !PT ;  /* 0xaad26b4900027812 */ /* 0x040fe200078e3cff */
[C---:B------:R-:W-:Y:S01]  /*0500*/  VIADD R15, R0.reuse, 0x1 ;  /* 0x00000001000f7836 */ /* 0x040fe20000000000 */
[----:B------:R-:W-:Y:S01]  /*0510*/  ISETP.GT.AND P0, PT, R0, -0x1, PT ;  /* 0xffffffff0000780c */ /* 0x000fe20003f04270 */
[----:B------:R-:W-:Y:S01]  /*0520*/  BSSY.RECONVERGENT B3, `(.L_x_13) ;  /* 0x0000259000037945 */ /* 0x000fe20003800200 */
[----:B------:R-:W-:Y:S02]  /*0530*/  IMAD.MOV.U32 R13, RZ, RZ, RZ ;  /* 0x000000ffff0d7224 */ /* 0x000fe400078e00ff */
[----:B------:R-:W-:Y:S01]  /*0540*/  SEL R3, R3, 0x8bf16996, P0 ;  /* 0x8bf1699603037807 */ /* 0x000fe20000000000 */
[----:B------:R-:W-:-:S03]  /*0550*/  IMAD R2, R2, 0x4182bed5, RZ ;  /* 0x4182bed502027824 */ /* 0x000fc600078e02ff */
[C---:B------:R-:W-:Y:S01]  /*0560*/  LOP3.LUT R4, R3.reuse, 0x5491333, RZ, 0x3c, !PT ;  /* 0x0549133303047812 */ /* 0x040fe200078e3cff */
[C---:B0-----:R-:W-:Y:S01]  /*0570*/  IMAD.IADD R12, R2.reuse, 0x1, R3 ;  /* 0x00000001020c7824 */ /* 0x041fe200078e0203 */
[C---:B------:R-:W-:Y:S01]  /*0580*/  LOP3.LUT R6, R2.reuse, 0x159a55e5, RZ, 0x3c, !PT ;  /* 0x159a55e502067812 */ /* 0x040fe200078e3cff */
[----:B------:R-:W-:Y:S02]  /*0590*/  VIADD R7, R3, 0x1f123bb5 ;  /* 0x1f123bb503077836 */ /* 0x000fe40000000000 */
[C---:B------:R-:W-:Y:S02]  /*05a0*/  VIADD R3, R2.reuse, 0x75bcd15 ;  /* 0x075bcd1502037836 */ /* 0x040fe40000000000 */
[----:B------:R-:W-:Y:S01]  /*05b0*/  VIADD R5, R2, 0x583f19 ;  /* 0x00583f1902057836 */ /* 0x000fe20000000000 */
[----:B------:R0:W-:Y:S01]  /*05c0*/  STL.64 [R1+0x8], R6 ;  /* 0x0000080601007387 */ /* 0x0001e20000100a00 */
[----:B------:R-:W-:Y:S01]  /*05d0*/  VIADD R2, R12, 0x64f0c9 ;  /* 0x0064f0c90c027836 */ /* 0x000fe20000000000 */
[----:B------:R-:W-:-:S02]  /*05e0*/  SHF.R.S32.HI R12, RZ, 0x1f, R15 ;  /* 0x0000001fff0c7819 */ /* 0x000fc4000001140f */
[----:B------:R0:W-:Y:S04]  /*05f0*/  STL.64 [R1+0x10], R4 ;  /* 0x0000100401007387 */ /* 0x0001e80000100a00 */
[----:B------:R0:W-:Y:S02]  /*0600*/  STL.64 [R1], R2 ;  /* 0x0000000201007387 */ /* 0x0001e40000100a00 */
.L_x_22:
[----:B------:R-:W-:Y:S01]  /*0610*/  LOP3.LUT R21, R15, 0x3, RZ, 0xc0, !PT ;  /* 0x000000030f157812 */ /* 0x000fe200078ec0ff */
[----:B------:R-:W-:Y:S03]  /*0620*/  BSSY.RECONVERGENT B4, `(.L_x_14) ;  /* 0x0000242000047945 */ /* 0x000fe60003800200 */
[----:B------:R-:W-:-:S04]  /*0630*/  ISETP.NE.U32.AND P0, PT, R21, RZ, PT ;  /* 0x000000ff1500720c */ /* 0x000fc80003f05070 */
[----:B------:R-:W-:-:S13]  /*0640*/  ISETP.NE.AND.EX P0, PT, RZ, RZ, PT, P0 ;  /* 0x000000ffff00720c */ /* 0x000fda0003f05300 */
[----:B-123--:R-:W-:Y:S05]  /*0650*/  @!P0 BRA `(.L_x_15) ;  /* 0x0000002000f88947 */ /* 0x00efea0003800000 */
[----:B------:R-:W1:Y:S01]  /*0660*/  LDC.64 R16, c[0x4][0x8] ;  /* 0x01000200ff107b82 */ /* 0x000e620000000a00 */
[----:B0-----:R-:W-:Y:S02]  /*0670*/  CS2R R2, SRZ ;  /* 0x0000000000027805 */ /* 0x001fe4000001ff00 */
[----:B------:R-:W-:Y:S02]  /*0680*/  CS2R R4, SRZ ;  /* 0x0000000000047805 */ /* 0x000fe4000001ff00 */
[----:B------:R-:W-:Y:S01]  /*0690*/  CS2R R6, SRZ ;  /* 0x0000000000067805 */ /* 0x000fe2000001ff00 */
[----:B-1----:R-:W-:-:S07]  /*06a0*/  IMAD.WIDE.U32 R16, R13, 0xc80, R16 ;  /* 0x00000c800d107825 */ /* 0x002fce00078e0010 */
.L_x_17:
[----:B------:R-:W-:-:S06]  /*06b0*/  IMAD R14, R2, 0x4, R1 ;  /* 0x00000004020e7824 */ /* 0x000fcc00078e0201 */
[----:B------:R-:W5:Y:S01]  /*06c0*/  LDL R14, [R14+0x4] ;  /* 0x000004000e0e7983 */ /* 0x000f620000100800 */
[----:B------:R-:W-:Y:S01]  /*06d0*/  IMAD.SHL.U32 R20, R2, 0x20, RZ ;  /* 0x0000002002147824 */ /* 0x000fe200078e00ff */
[----:B------:R-:W-:-:S06]  /*06e0*/  UMOV UR4, URZ ;  /* 0x000000ff00047c82 */ /* 0x000fcc0008000000 */
.L_x_16:
[----:B-----5:R-:W-:Y:S01]  /*06f0*/  SHF.R.U32.HI R24, RZ, UR4, R14 ;  /* 0x00000004ff187c19 */ /* 0x020fe2000801160e */
[----:B------:R-:W-:-:S03]  /*0700*/  VIADD R18, R20, UR4 ;  /* 0x0000000414127c36 */ /* 0x000fc60008000000 */
[----:B------:R-:W-:-:S04]  /*0710*/  LOP3.LUT R19, R24, 0x1, RZ, 0xc0, !PT ;  /* 0x0000000118137812 */ /* 0x000fc800078ec0ff */
[----:B------:R-:W-:Y:S01]  /*0720*/  ISETP.NE.U32.AND P0, PT, R19, 0x1, PT ;  /* 0x000000011300780c */ /* 0x000fe20003f05070 */
[----:B------:R-:W-:-:S03]  /*0730*/  IMAD R19, R18, 0x5, RZ ;  /* 0x0000000512137824 */ /* 0x000fc600078e02ff */
[----:B------:R-:W-:Y:S01]  /*0740*/  R2P PR, R24, 0x7e ;  /* 0x0000007e18007804 */ /* 0x000fe20000000000 */
[----:B------:R-:W-:-:S08]  /*0750*/  IMAD.WIDE.U32 R18, R19, 0x4, R16 ;  /* 0x0000000413127825 */ /* 0x000fd000078e0010 */
[----:B------:R-:W2:Y:S04]  /*0760*/  @!P0 LDG.E R26, desc[UR6][R18.64+0x10] ;  /* 0x00001006121a8981 */ /* 0x000ea8000c1e1900 */
[----:B------:R-:W3:Y:S04]  /*0770*/  @P1 LDG.E R28, desc[UR6][R18.64+0x24] ;  /* 0x00002406121c1981 */ /* 0x000ee8000c1e1900 */
[----:B------:R-:W4:Y:S04]  /*0780*/  @!P0 LDG.E R22, desc[UR6][R18.64] ;  /* 0x0000000612168981 */ /* 0x000f28000c1e1900 */
[----:B------:R-:W4:Y:S04]  /*0790*/  @!P0 LDG.E R23, desc[UR6][R18.64+0x4] ;  /* 0x0000040612178981 */ /* 0x000f28000c1e1900 */
[----:B------:R-:W4:Y:S01]  /*07a0*/  @P1 LDG.E R25, desc[UR6][R18.64+0x20] ;  /* 0x0000200612191981 */ /* 0x000f22000c1e1900 */
[----:B--2---:R-:W-:-:S03]  /*07b0*/  @!P0 LOP3.LUT R5, R5, R26, RZ, 0x3c, !PT ;  /* 0x0000001a05058212 */ /* 0x004fc600078e3cff */
[----:B------:R-:W2:Y:S01]  /*07c0*/  @P2 LDG.E R26, desc[UR6][R18.64+0x38] ;  /* 0x00003806121a2981 */ /* 0x000ea2000c1e1900 */
[----:B---3--:R-:W-:-:S03]  /*07d0*/  @P1 LOP3.LUT R5, R5, R28, RZ, 0x3c, !PT ;  /* 0x0000001c05051212 */ /* 0x008fc600078e3cff */
[----:B------:R-:W3:Y:S01]  /*07e0*/  @P3 LDG.E R28, desc[UR6][R18.64+0x4c] ;  /* 0x00004c06121c3981 */ /* 0x000ee2000c1e1900 */
[----:B----4-:R-:W-:-:S03]  /*07f0*/  @!P0 LOP3.LUT R3, R3, R22, RZ, 0x3c, !PT ;  /* 0x0000001603038212 */ /* 0x010fc600078e3cff */
[----:B------:R-:W4:Y:S01]  /*0800*/  @!P0 LDG.E R22, desc[UR6][R18.64+0x8] ;  /* 0x0000080612168981 */ /* 0x000f22000c1e1900 */
[----:B------:R-:W-:-:S03]  /*0810*/  @!P0 LOP3.LUT R6, R6, R23, RZ, 0x3c, !PT ;  /* 0x0000001706068212 */ /* 0x000fc600078e3cff */
[----:B------:R-:W4:Y:S01]  /*0820*/  @P4 LDG.E R23, desc[UR6][R18.64+0x60] ;  /* 0x0000600612174981 */ /* 0x000f22000c1e1900 */
[----:B--2---:R-:W-:-:S03]  /*0830*/  @P2 LOP3.LUT R5, R5, R26, RZ, 0x3c, !PT ;  /* 0x0000001a05052212 */ /* 0x004fc600078e3cff */
[----:B------:R-:W2:Y:S01]  /*0840*/  @P5 LDG.E R26, desc[UR6][R18.64+0x74] ;  /* 0x00007406121a5981 */ /* 0x000ea2000c1e1900 */
[----:B---3--:R-:W-:-:S03]  /*0850*/  @P3 LOP3.LUT R5, R5, R28, RZ, 0x3c, !PT ;  /* 0x0000001c05053212 */ /* 0x008fc600078e3cff */
[----:B------:R-:W3:Y:S01]  /*0860*/  @P6 LDG.E R28, desc[UR6][R18.64+0x88] ;  /* 0x00008806121c6981 */ /* 0x000ee2000c1e1900 */
[----:B----4-:R-:W-:-:S03]  /*0870*/  @!P0 LOP3.LUT R7, R7, R22, RZ, 0x3c, !PT ;  /* 0x0000001607078212 */ /* 0x010fc600078e3cff */
[----:B------:R-:W4:Y:S01]  /*0880*/  @P1 LDG.E R22, desc[UR6][R18.64+0x14] ;  /* 0x0000140612161981 */ /* 0x000f22000c1e1900 */
[----:B------:R-:W-:-:S03]  /*0890*/  @P4 LOP3.LUT R5, R5, R23, RZ, 0x3c, !PT ;  /* 0x0000001705054212 */ /* 0x000fc600078e3cff */
[----:B------:R-:W3:Y:S01]  /*08a0*/  @!P0 LDG.E R23, desc[UR6][R18.64+0xc] ;  /* 0x00000c0612178981 */ /* 0x000ee2000c1e1900 */
[----:B--2---:R-:W-:-:S03]  /*08b0*/  @P5 LOP3.LUT R5, R5, R26, RZ, 0x3c, !PT ;  /* 0x0000001a05055212 */ /* 0x004fc600078e3cff */
[----:B------:R-:W2:Y:S01]  /*08c0*/  @P2 LDG.E R26, desc[UR6][R18.64+0x28] ;  /* 0x00002806121a2981 */ /* 0x000ea2000c1e1900 */
[----:B----4-:R-:W-:-:S03]  /*08d0*/  @P1 LOP3.LUT R3, R3, R22, RZ, 0x3c, !PT ;  /* 0x0000001603031212 */ /* 0x010fc600078e3cff */
[----:B------:R-:W4:Y:S01]  /*08e0*/  @P1 LDG.E R22, desc[UR6][R18.64+0x1c] ;  /* 0x00001c0612161981 */ /* 0x000f22000c1e1900 */
[----:B---3--:R-:W-:-:S03]  /*08f0*/  @!P0 LOP3.LUT R4, R4, R23, RZ, 0x3c, !PT ;  /* 0x0000001704048212 */ /* 0x008fc600078e3cff */
[----:B------:R-:W3:Y:S01]  /*0900*/  @P1 LDG.E R23, desc[UR6][R18.64+0x18] ;  /* 0x0000180612171981 */ /* 0x000ee2000c1e1900 */
[----:B------:R-:W-:-:S03]  /*0910*/  @P1 LOP3.LUT R4, R4, R25, RZ, 0x3c, !PT ;  /* 0x0000001904041212 */ /* 0x000fc600078e3cff */
[----:B------:R-:W3:Y:S01]  /*0920*/  @P2 LDG.E R25, desc[UR6][R18.64+0x34] ;  /* 0x0000340612192981 */ /* 0x000ee2000c1e1900 */
[----:B--2---:R-:W-:-:S03]  /*0930*/  @P2 LOP3.LUT R3, R3, R26, RZ, 0x3c, !PT ;  /* 0x0000001a03032212 */ /* 0x004fc600078e3cff */
[----:B------:R-:W2:Y:S01]  /*0940*/  @P3 LDG.E R26, desc[UR6][R18.64+0x3c] ;  /* 0x00003c06121a3981 */ /* 0x000ea2000c1e1900 */
[----:B----4-:R-:W-:-:S03]  /*0950*/  @P1 LOP3.LUT R7, R7, R22, RZ, 0x3c, !PT ;  /* 0x0000001607071212 */ /* 0x010fc600078e3cff */
[----:B------:R-:W4:Y:S01]  /*0960*/  @P2 LDG.E R22, desc[UR6][R18.64+0x30] ;  /* 0x0000300612162981 */ /* 0x000f22000c1e1900 */
[----:B---3--:R-:W-:-:S03]  /*0970*/  @P1 LOP3.LUT R6, R6, R23, RZ, 0x3c, !PT ;  /* 0x0000001706061212 */ /* 0x008fc600078e3cff */
        /* <DEDUP_REMOVED lines=25> */
[----:B------:R-:W-:Y:S02]  /*0b10*/  LOP3.LUT P0, RZ, R24, 0x80, RZ, 0xc0, !PT ;  /* 0x0000008018ff7812 */ /* 0x000fe4000780c0ff */
[----:B------:R-:W-:Y:S02]  /*0b20*/  @P5 LOP3.LUT R4, R4, R25, RZ, 0x3c, !PT ;  /* 0x0000001904045212 */ /* 0x000fe400078e3cff */
[----:B------:R-:W3:Y:S01]  /*0b30*/  @P6 LDG.E R25, desc[UR6][R18.64+0x84] ;  /* 0x0000840612196981 */ /* 0x000ee2000c1e1900 */
[----:B--2---:R-:W-:-:S08]  /*0b40*/  @P6 LOP3.LUT R3, R3, R26, RZ, 0x3c, !PT ;  /* 0x0000001a03036212 */ /* 0x004fd000078e3cff */
        /* <DEDUP_REMOVED lines=13> */
[----:B------:R-:W-:Y:S02]  /*0c20*/  @P6 LOP3.LUT R5, R5, R28, RZ, 0x3c, !PT ;  /* 0x0000001c05056212 */ /* 0x000fe400078e3cff */
[----:B------:R-:W-:Y:S02]  /*0c30*/  @P0 LOP3.LUT R4, R4, R25, RZ, 0x3c, !PT ;  /* 0x0000001904040212 */ /* 0x000fe400078e3cff */
[----:B--2---:R-:W-:Y:S02]  /*0c40*/  @P0 LOP3.LUT R5, R5, R26, RZ, 0x3c, !PT ;  /* 0x0000001a05050212 */ /* 0x004fe400078e3cff */
[----:B----4-:R-:W-:Y:S02]  /*0c50*/  @P0 LOP3.LUT R7, R7, R22, RZ, 0x3c, !PT ;  /* 0x0000001607070212 */ /* 0x010fe400078e3cff */
[----:B---3--:R-:W-:Y:S02]  /*0c60*/  @P0 LOP3.LUT R6, R6, R23, RZ, 0x3c, !PT ;  /* 0x0000001706060212 */ /* 0x008fe400078e3cff */
[----:B------:R-:W-:-:S13]  /*0c70*/  R2P PR, R24.B1, 0x7f ;  /* 0x0000007f18007804 */ /* 0x000fda0000001000 */
[----:B------:R-:W2:Y:S04]  /*0c80*/  @P0 LDG.E R22, desc[UR6][R18.64+0xb0] ;  /* 0x0000b00612160981 */ /* 0x000ea8000c1e1900 */
[----:B------:R-:W3:Y:S04]  /*0c90*/  @P0 LDG.E R23, desc[UR6][R18.64+0xa4] ;  /* 0x0000a40612170981 */ /* 0x000ee8000c1e1900 */
[----:B------:R-:W4:Y:S04]  /*0ca0*/  @P1 LDG.E R25, desc[UR6][R18.64+0xc0] ;  /* 0x0000c00612191981 */ /* 0x000f28000c1e1900 */
[----:B------:R-:W4:Y:S04]  /*0cb0*/  @P1 LDG.E R26, desc[UR6][R18.64+0xc4] ;  /* 0x0000c406121a1981 */ /* 0x000f28000c1e1900 */
[----:B------:R-:W4:Y:S01]  /*0cc0*/  @P2 LDG.E R28, desc[UR6][R18.64+0xd8] ;  /* 0x0000d806121c2981 */ /* 0x000f22000c1e1900 */
[----:B--2---:R-:W-:-:S03]  /*0cd0*/  @P0 LOP3.LUT R5, R5, R22, RZ, 0x3c, !PT ;  /* 0x0000001605050212 */ /* 0x004fc600078e3cff */
[----:B------:R-:W2:Y:S01]  /*0ce0*/  @P0 LDG.E R22, desc[UR6][R18.64+0xa0] ;  /* 0x0000a00612160981 */ /* 0x000ea2000c1e1900 */
[----:B---3--:R-:W-:-:S03]  /*0cf0*/  @P0 LOP3.LUT R6, R6, R23, RZ, 0x3c, !PT ;  /* 0x0000001706060212 */ /* 0x008fc600078e3cff */
[----:B------:R-:W3:Y:S01]  /*0d00*/  @P0 LDG.E R23, desc[UR6][R18.64+0xac] ;  /* 0x0000ac0612170981 */ /* 0x000ee2000c1e1900 */
[----:B--2---:R-:W-:-:S03]  /*0d10*/  @P0 LOP3.LUT R3, R3, R22, RZ, 0x3c, !PT ;  /* 0x0000001603030212 */ /* 0x004fc600078e3cff */
[----:B------:R-:W2:Y:S01]  /*0d20*/  @P0 LDG.E R22, desc[UR6][R18.64+0xa8] ;  /* 0x0000a80612160981 */ /* 0x000ea2000c1e1900 */
[----:B---3--:R-:W-:-:S03]  /*0d30*/  @P0 LOP3.LUT R4, R4, R23, RZ, 0x3c, !PT ;  /* 0x0000001704040212 */ /* 0x008fc600078e3cff */
[----:B------:R-:W3:Y:S01]  /*0d40*/  @P1 LDG.E R23, desc[UR6][R18.64+0xb8] ;  /* 0x0000b80612171981 */ /* 0x000ee2000c1e1900 */
[----:B--2---:R-:W-:Y:S02]  /*0d50*/  @P0 LOP3.LUT R7, R7, R22, RZ, 0x3c, !PT ;  /* 0x0000001607070212 */ /* 0x004fe400078e3cff */
[----:B------:R-:W-:Y:S01]  /*0d60*/  LOP3.LUT P0, RZ, R24, 0x8000, RZ, 0xc0, !PT ;  /* 0x0000800018ff7812 */ /* 0x000fe2000780c0ff */
[----:B------:R-:W2:Y:S04]  /*0d70*/  @P1 LDG.E R22, desc[UR6][R18.64+0xb4] ;  /* 0x0000b40612161981 */ /* 0x000ea8000c1e1900 */
[----:B------:R-:W2:Y:S01]  /*0d80*/  @P1 LDG.E R24, desc[UR6][R18.64+0xbc] ;  /* 0x0000bc0612181981 */ /* 0x000ea2000c1e1900 */
[----:B---3--:R-:W-:Y:S02]  /*0d90*/  @P1 LOP3.LUT R6, R6, R23, RZ, 0x3c, !PT ;  /* 0x0000001706061212 */ /* 0x008fe400078e3cff */
[----:B----4-:R-:W-:Y:S01]  /*0da0*/  @P1 LOP3.LUT R4, R4, R25, RZ, 0x3c, !PT ;  /* 0x0000001904041212 */ /* 0x010fe200078e3cff */
[----:B------:R-:W3:Y:S04]  /*0db0*/  @P2 LDG.E R23, desc[UR6][R18.64+0xcc] ;  /* 0x0000cc0612172981 */ /* 0x000ee8000c1e1900 */
[----:B------:R-:W4:Y:S01]  /*0dc0*/  @P2 LDG.E R25, desc[UR6][R18.64+0xd4] ;  /* 0x0000d40612192981 */ /* 0x000f22000c1e1900 */
[----:B--2---:R-:W-:-:S03]  /*0dd0*/  @P1 LOP3.LUT R3, R3, R22, RZ, 0x3c, !PT ;  /* 0x0000001603031212 */ /* 0x004fc600078e3cff */
[----:B------:R-:W2:Y:S01]  /*0de0*/  @P2 LDG.E R22, desc[UR6][R18.64+0xc8] ;  /* 0x0000c80612162981 */ /* 0x000ea2000c1e1900 */
[----:B------:R-:W-:-:S03]  /*0df0*/  @P1 LOP3.LUT R7, R7, R24, RZ, 0x3c, !PT ;  /* 0x0000001807071212 */ /* 0x000fc600078e3cff */
[----:B------:R-:W2:Y:S01]  /*0e00*/  @P2 LDG.E R24, desc[UR6][R18.64+0xd0] ;  /* 0x0000d00612182981 */ /* 0x000ea2000c1e1900 */
[----:B---3--:R-:W-:-:S03]  /*0e10*/  @P2 LOP3.LUT R6, R6, R23, RZ, 0x3c, !PT ;  /* 0x0000001706062212 */ /* 0x008fc600078e3cff */
[----:B------:R-:W3:Y:S01]  /*0e20*/  @P3 LDG.E R23, desc[UR6][R18.64+0xe0] ;  /* 0x0000e00612173981 */ /* 0x000ee2000c1e1900 */
[----:B----4-:R-:W-:-:S03]  /*0e30*/  @P2 LOP3.LUT R4, R4, R25, RZ, 0x3c, !PT ;  /* 0x0000001904042212 */ /* 0x010fc600078e3cff */
        /* <DEDUP_REMOVED lines=13> */
[----:B------:R-:W-:Y:S02]  /*0f10*/  @P1 LOP3.LUT R5, R5, R26, RZ, 0x3c, !PT ;  /* 0x0000001a05051212 */ /* 0x000fe400078e3cff */
[----:B---3--:R-:W-:Y:S01]  /*0f20*/  @P4 LOP3.LUT R6, R6, R23, RZ, 0x3c, !PT ;  /* 0x0000001706064212 */ /* 0x008fe200078e3cff */
[----:B------:R-:W3:Y:S01]  /*0f30*/  @P3 LDG.E R26, desc[UR6][R18.64+0xec] ;  /* 0x0000ec06121a3981 */ /* 0x000ee2000c1e1900 */
[----:B----4-:R-:W-:-:S03]  /*0f40*/  @P4 LOP3.LUT R4, R4, R25, RZ, 0x3c, !PT ;  /* 0x0000001904044212 */ /* 0x010fc600078e3cff */
[----:B------:R-:W4:Y:S04]  /*0f50*/  @P5 LDG.E R23, desc[UR6][R18.64+0x108] ;  /* 0x0001080612175981 */ /* 0x000f28000c1e1900 */
[----:B------:R-:W4:Y:S01]  /*0f60*/  @P5 LDG.E R25, desc[UR6][R18.64+0x110] ;  /* 0x0001100612195981 */ /* 0x000f22000c1e1900 */
[----:B--2---:R-:W-:-:S03]  /*0f70*/  @P4 LOP3.LUT R3, R3, R22, RZ, 0x3c, !PT ;  /* 0x0000001603034212 */ /* 0x004fc600078e3cff */
[----:B------:R-:W2:Y:S01]  /*0f80*/  @P5 LDG.E R22, desc[UR6][R18.64+0x104] ;  /* 0x0001040612165981 */ /* 0x000ea2000c1e1900 */
[----:B------:R-:W-:-:S03]  /*0f90*/  @P4 LOP3.LUT R7, R7, R24, RZ, 0x3c, !PT ;  /* 0x0000001807074212 */ /* 0x000fc600078e3cff */
[----:B------:R-:W2:Y:S01]  /*0fa0*/  @P5 LDG.E R24, desc[UR6][R18.64+0x10c] ;  /* 0x00010c0612185981 */ /* 0x000ea2000c1e1900 */
[----:B------:R-:W-:-:S03]  /*0fb0*/  @P2 LOP3.LUT R5, R5, R28, RZ, 0x3c, !PT ;  /* 0x0000001c05052212 */ /* 0x000fc600078e3cff */
[----:B------:R-:W2:Y:S01]  /*0fc0*/  @P4 LDG.E R28, desc[UR6][R18.64+0x100] ;  /* 0x00010006121c4981 */ /* 0x000ea2000c1e1900 */
[----:B---3--:R-:W-:Y:S02]  /*0fd0*/  @P3 LOP3.LUT R5, R5, R26, RZ, 0x3c, !PT ;  /* 0x0000001a05053212 */ /* 0x008fe400078e3cff */
[----:B----4-:R-:W-:Y:S01]  /*0fe0*/  @P5 LOP3.LUT R6, R6, R23, RZ, 0x3c, !PT ;  /* 0x0000001706065212 */ /* 0x010fe200078e3cff */
[----:B------:R-:W3:Y:S01]  /*0ff0*/  @P5 LDG.E R26, desc[UR6][R18.64+0x114] ;  /* 0x00011406121a5981 */ /* 0x000ee2000c1e1900 */
[----:B------:R-:W-:-:S03]  /*1000*/  @P5 LOP3.LUT R4, R4, R25, RZ, 0x3c, !PT ;  /* 0x0000001904045212 */ /* 0x000fc600078e3cff */
        /* <DEDUP_REMOVED lines=8> */
[----:B---3--:R-:W-:-:S03]  /*1090*/  @P5 LOP3.LUT R5, R5, R26, RZ, 0x3c, !PT ;  /* 0x0000001a05055212 */ /* 0x008fc600078e3cff */
[----:B------:R-:W3:Y:S01]  /*10a0*/  @P0 LDG.E R26, desc[UR6][R18.64+0x13c] ;  /* 0x00013c06121a0981 */ /* 0x000ee2000c1e1900 */
[----:B----4-:R-:W-:-:S03]  /*10b0*/  @P6 LOP3.LUT R6, R6, R23, RZ, 0x3c, !PT ;  /* 0x0000001706066212 */ /* 0x010fc600078e3cff */
[----:B------:R-:W4:Y:S01]  /*10c0*/  @P0 LDG.E R23, desc[UR6][R18.64+0x130] ;  /* 0x0001300612170981 */ /* 0x000f22000c1e1900 */
[----:B------:R-:W-:-:S03]  /*10d0*/  @P6 LOP3.LUT R4, R4, R25, RZ, 0x3c, !PT ;  /* 0x0000001904046212 */ /* 0x000fc600078e3cff */
[----:B------:R-:W3:Y:S01]  /*10e0*/  @P0 LDG.E R25, desc[UR6][R18.64+0x138] ;  /* 0x0001380612190981 */ /* 0x000ee2000c1e1900 */
[----:B--2---:R-:W-:-:S03]  /*10f0*/  @P6 LOP3.LUT R3, R3, R22, RZ, 0x3c, !PT ;  /* 0x0000001603036212 */ /* 0x004fc600078e3cff */
[----:B------:R-:W2:Y:S01]  /*1100*/  @P0 LDG.E R22, desc[UR6][R18.64+0x12c] ;  /* 0x00012c0612160981 */ /* 0x000ea2000c1e1900 */
[----:B------:R-:W-:-:S03]  /*1110*/  @P6 LOP3.LUT R7, R7, R24, RZ, 0x3c, !PT ;  /* 0x0000001807076212 */ /* 0x000fc600078e3cff */
[----:B------:R-:W2:Y:S01]  /*1120*/  @P0 LDG.E R24, desc[UR6][R18.64+0x134] ;  /* 0x0001340612180981 */ /* 0x000ea2000c1e1900 */
[----:B------:R-:W-:-:S04]  /*1130*/  UIADD3 UR4, UPT, UPT, UR4, 0x10, URZ ;  /* 0x0000001004047890 */ /* 0x000fc8000fffe0ff */
[----:B------:R-:W-:Y:S01]  /*1140*/  UISETP.NE.AND UP0, UPT, UR4, 0x20, UPT ;  /* 0x000000200400788c */ /* 0x000fe2000bf05270 */
[----:B------:R-:W-:Y:S02]  /*1150*/  @P6 LOP3.LUT R5, R5, R28, RZ, 0x3c, !PT ;  /* 0x0000001c05056212 */ /* 0x000fe400078e3cff */
[----:B----4-:R-:W-:Y:S02]  /*1160*/  @P0 LOP3.LUT R6, R6, R23, RZ, 0x3c, !PT ;  /* 0x0000001706060212 */ /* 0x010fe400078e3cff */
[----:B---3--:R-:W-:Y:S02]  /*1170*/  @P0 LOP3.LUT R5, R5, R26, RZ, 0x3c, !PT ;  /* 0x0000001a05050212 */ /* 0x008fe400078e3cff */
[----:B------:R-:W-:Y:S02]  /*1180*/  @P0 LOP3.LUT R4, R4, R25, RZ, 0x3c, !PT ;  /* 0x0000001904040212 */ /* 0x000fe400078e3cff */
[----:B--2---:R-:W-:Y:S02]  /*1190*/  @P0 LOP3.LUT R3, R3, R22, RZ, 0x3c, !PT ;  /* 0x0000001603030212 */ /* 0x004fe400078e3cff */
[----:B------:R-:W-:Y:S01]  /*11a0*/  @P0 LOP3.LUT R7, R7, R24, RZ, 0x3c, !PT ;  /* 0x0000001807070212 */ /* 0x000fe200078e3cff */
[----:B------:R-:W-:Y:S06]  /*11b0*/  BRA.U UP0, `(.L_x_16) ;  /* 0xfffffff5004c7547 */ /* 0x000fec000b83ffff */
[----:B------:R-:W-:-:S05]  /*11c0*/  VIADD R2, R2, 0x1 ;  /* 0x0000000102027836 */ /* 0x000fca0000000000 */
[----:B------:R-:W-:-:S13]  /*11d0*/  ISETP.NE.AND P0, PT, R2, 0x5, PT ;  /* 0x000000050200780c */ /* 0x000fda0003f05270 */
[----:B------:R-:W-:Y:S05]  /*11e0*/  @P0 BRA `(.L_x_17) ;  /* 0xfffffff400300947 */ /* 0x000fea000383ffff */
[----:B------:R1:W-:Y:S01]  /*11f0*/  STL [R1+0x4], R3 ;  /* 0x0000040301007387 */ /* 0x0003e20000100800 */
[----:B------:R-:W-:-:S03]  /*1200*/  ISETP.NE.U32.AND P0, PT, R21, 0x1, PT ;  /* 0x000000011500780c */ /* 0x000fc60003f05070 */
[----:B------:R1:W-:Y:S01]  /*1210*/  STL.64 [R1+0x8], R6 ;  /* 0x0000080601007387 */ /* 0x0003e20000100a00 */
[----:B------:R-:W-:-:S03]  /*1220*/  ISETP.NE.AND.EX P0, PT, RZ, RZ, PT, P0 ;  /* 0x000000ffff00720c */ /* 0x000fc60003f05300 */
[----:B------:R1:W-:Y:S10]  /*1230*/  STL.64 [R1+0x10], R4 ;  /* 0x0000100401007387 */ /* 0x0003f40000100a00 */
[----:B------:R-:W-:Y:S05]  /*1240*/  @!P0 BRA `(.L_x_15) ;  /* 0x0000001400fc8947 */ /* 0x000fea0003800000 */
[----:B------:R-:W-:Y:S01]  /*1250*/  UMOV UR4, URZ ;  /* 0x000000ff00047c82 */ /* 0x000fe20008000000 */
[----:B------:R-:W-:Y:S01]  /*1260*/  UMOV UR5, URZ ;  /* 0x000000ff00057c82 */ /* 0x000fe20008000000 */
[----:B-1----:R-:W-:Y:S01]  /*1270*/  CS2R R2, SRZ ;  /* 0x0000000000027805 */ /* 0x002fe2000001ff00 */
[----:B------:R-:W-:Y:S02]  /*1280*/  IMAD.U32 R5, RZ, RZ, UR4 ;  /* 0x00000004ff057e24 */ /* 0x000fe4000f8e00ff */
[----:B------:R-:W-:Y:S02]  /*1290*/  IMAD.U32 R4, RZ, RZ, UR5 ;  /* 0x00000005ff047e24 */ /* 0x000fe4000f8e00ff */
[----:B------:R-:W-:Y:S02]  /*12a0*/  IMAD.U32 R7, RZ, RZ, UR4 ;  /* 0x00000004ff077e24 */ /* 0x000fe4000f8e00ff */
[----:B------:R-:W-:-:S07]  /*12b0*/  IMAD.U32 R6, RZ, RZ, UR5 ;  /* 0x00000005ff067e24 */ /* 0x000fce000f8e00ff */
.L_x_19:
[----:B------:R-:W-:-:S06]  /*12c0*/  IMAD R14, R2, 0x4, R1 ;  /* 0x00000004020e7824 */ /* 0x000fcc00078e0201 */
[----:B------:R-:W5:Y:S01]  /*12d0*/  LDL R14, [R14+0x4] ;  /* 0x000004000e0e7983 */ /* 0x000f620000100800 */
[----:B------:R-:W-:Y:S01]  /*12e0*/  IMAD.SHL.U32 R20, R2, 0x20, RZ ;  /* 0x0000002002147824 */ /* 0x000fe200078e00ff */
[----:B------:R-:W-:-:S06]  /*12f0*/  UMOV UR4, URZ ;  /* 0x000000ff00047c82 */ /* 0x000fcc0008000000 */
.L_x_18:
        /* <DEDUP_REMOVED lines=181> */
[----:B------:R-:W-:Y:S05]  /*1e50*/  @P0 BRA `(.L_x_15) ;  /* 0x0000000800f80947 */ /* 0x000fea0003800000 */
[----:B------:R-:W-:Y:S01]  /*1e60*/  UMOV UR4, URZ ;  /* 0x000000ff00047c82 */ /* 0x000fe20008000000 */
[----:B------:R-:W-:Y:S01]  /*1e70*/  UMOV UR5, URZ ;  /* 0x000000ff00057c82 */ /* 0x000fe20008000000 */
[----:B--2---:R-:W-:Y:S01]  /*1e80*/  CS2R R2, SRZ ;  /* 0x0000000000027805 */ /* 0x004fe2000001ff00 */
[----:B------:R-:W-:Y:S02]  /*1e90*/  IMAD.U32 R5, RZ, RZ, UR4 ;  /* 0x00000004ff057e24 */ /* 0x000fe4000f8e00ff */
[----:B------:R-:W-:Y:S02]  /*1ea0*/  IMAD.U32 R4, RZ, RZ, UR5 ;  /* 0x00000005ff047e24 */ /* 0x000fe4000f8e00ff */
[----:B------:R-:W-:Y:S02]  /*1eb0*/  IMAD.U32 R7, RZ, RZ, UR4 ;  /* 0x00000004ff077e24 */ /* 0x000fe4000f8e00ff */
[----:B------:R-:W-:-:S07]  /*1ec0*/  IMAD.U32 R6, RZ, RZ, UR5 ;  /* 0x00000005ff067e24 */ /* 0x000fce000f8e00ff */
.L_x_21:
[----:B------:R-:W-:-:S06]  /*1ed0*/  IMAD R14, R2, 0x4, R1 ;  /* 0x00000004020e7824 */ /* 0x000fcc00078e0201 */
[----:B------:R-:W5:Y:S01]  /*1ee0*/  LDL R14, [R14+0x4] ;  /* 0x000004000e0e7983 */ /* 0x000f620000100800 */
[----:B------:R-:W-:Y:S01]  /*1ef0*/  IMAD.SHL.U32 R20, R2, 0x20, RZ ;  /* 0x0000002002147824 */ /* 0x000fe200078e00ff */
[----:B------:R-:W-:-:S06]  /*1f00*/  UMOV UR4, URZ ;  /* 0x000000ff00047c82 */ /* 0x000fcc0008000000 */
.L_x_20:
        /* <DEDUP_REMOVED lines=9> */
[----:B------:R-:W4:Y:S04]  /*1fa0*/  @P2 LDG.E R26, desc[UR6][R18.64+0x38] ;  /* 0x00003806121a2981 */ /* 0x000f28000c1e1900 */
[----:B------:R-:W4:Y:S04]  /*1fb0*/  @P3 LDG.E R28, desc[UR6][R18.64+0x4c] ;  /* 0x00004c06121c3981 */ /* 0x000f28000c1e1900 */
[----:B------:R-:W4:Y:S04]  /*1fc0*/  @!P0 LDG.E R21, desc[UR6][R18.64+0x4] ;  /* 0x0000040612158981 */ /* 0x000f28000c1e1900 */
[----:B------:R-:W4:Y:S01]  /*1fd0*/  @P1 LDG.E R25, desc[UR6][R18.64+0x20] ;  /* 0x0000200612191981 */ /* 0x000f22000c1e1900 */
[----:B--2---:R-:W-:-:S03]  /*1fe0*/  @!P0 LOP3.LUT R5, R5, R22, RZ, 0x3c, !PT ;  /* 0x0000001605058212 */ /* 0x004fc600078e3cff */
[----:B------:R-:W2:Y:S01]  /*1ff0*/  @!P0 LDG.E R22, desc[UR6][R18.64] ;  /* 0x0000000612168981 */ /* 0x000ea2000c1e1900 */
[----:B---3--:R-:W-:-:S03]  /*2000*/  @P1 LOP3.LUT R5, R5, R24, RZ, 0x3c, !PT ;  /* 0x0000001805051212 */ /* 0x008fc600078e3cff */
[----:B------:R-:W3:Y:S01]  /*2010*/  @P4 LDG.E R24, desc[UR6][R18.64+0x60] ;  /* 0x0000600612184981 */ /* 0x000ee2000c1e1900 */
[----:B----4-:R-:W-:-:S03]  /*2020*/  @P2 LOP3.LUT R5, R5, R26, RZ, 0x3c, !PT ;  /* 0x0000001a05052212 */ /* 0x010fc600078e3cff */
[----:B------:R-:W4:Y:S01]  /*2030*/  @P5 LDG.E R26, desc[UR6][R18.64+0x74] ;  /* 0x00007406121a5981 */ /* 0x000f22000c1e1900 */
[----:B------:R-:W-:Y:S02]  /*2040*/  @P3 LOP3.LUT R5, R5, R28, RZ, 0x3c, !PT ;  /* 0x0000001c05053212 */ /* 0x000fe400078e3cff */
[----:B------:R-:W-:Y:S02]  /*2050*/  @!P0 LOP3.LUT R6, R6, R21, RZ, 0x3c, !PT ;  /* 0x0000001506068212 */ /* 0x000fe400078e3cff */
[----:B------:R-:W4:Y:S01]  /*2060*/  @!P0 LDG.E R21, desc[UR6][R18.64+0xc] ;  /* 0x00000c0612158981 */ /* 0x000f22000c1e1900 */
[----:B--2---:R-:W-:-:S03]  /*2070*/  @!P0 LOP3.LUT R3, R3, R22, RZ, 0x3c, !PT ;  /* 0x0000001603038212 */ /* 0x004fc600078e3cff */
[----:B------:R-:W2:Y:S01]  /*2080*/  @!P0 LDG.E R22, desc[UR6][R18.64+0x8] ;  /* 0x0000080612168981 */ /* 0x000ea2000c1e1900 */
[----:B---3--:R-:W-:-:S03]  /*2090*/  @P4 LOP3.LUT R5, R5, R24, RZ, 0x3c, !PT ;  /* 0x0000001805054212 */ /* 0x008fc600078e3cff */
[----:B------:R-:W3:Y:S01]  /*20a0*/  @P1 LDG.E R24, desc[UR6][R18.64+0x14] ;  /* 0x0000140612181981 */ /* 0x000ee2000c1e1900 */
[----:B----4-:R-:W-:-:S03]  /*20b0*/  @!P0 LOP3.LUT R4, R4, R21, RZ, 0x3c, !PT ;  /* 0x0000001504048212 */ /* 0x010fc600078e3cff */
[----:B------:R-:W4:Y:S01]  /*20c0*/  @P1 LDG.E R21, desc[UR6][R18.64+0x18] ;  /* 0x0000180612151981 */ /* 0x000f22000c1e1900 */
[----:B--2---:R-:W-:-:S03]  /*20d0*/  @!P0 LOP3.LUT R7, R7, R22, RZ, 0x3c, !PT ;  /* 0x0000001607078212 */ /* 0x004fc600078e3cff */
[----:B------:R-:W2:Y:S01]  /*20e0*/  @P1 LDG.E R22, desc[UR6][R18.64+0x1c] ;  /* 0x00001c0612161981 */ /* 0x000ea2000c1e1900 */
[----:B---3--:R-:W-:-:S03]  /*20f0*/  @P1 LOP3.LUT R3, R3, R24, RZ, 0x3c, !PT ;  /* 0x0000001803031212 */ /* 0x008fc600078e3cff */
[----:B------:R-:W3:Y:S01]  /*2100*/  @P2 LDG.E R24, desc[UR6][R18.64+0x28] ;  /* 0x0000280612182981 */ /* 0x000ee2000c1e1900 */
[----:B------:R-:W-:-:S03]  /*2110*/  @P1 LOP3.LUT R4, R4, R25, RZ, 0x3c, !PT ;  /* 0x0000001904041212 */ /* 0x000fc600078e3cff */
[----:B------:R-:W3:Y:S01]  /*2120*/  @P2 LDG.E R25, desc[UR6][R18.64+0x34] ;  /* 0x0000340612192981 */ /* 0x000ee2000c1e1900 */
[----:B----4-:R-:W-:-:S03]  /*2130*/  @P1 LOP3.LUT R6, R6, R21, RZ, 0x3c, !PT ;  /* 0x0000001506061212 */ /* 0x010fc600078e3cff */
[----:B------:R-:W4:Y:S01]  /*2140*/  @P2 LDG.E R21, desc[UR6][R18.64+0x2c] ;  /* 0x00002c0612152981 */ /* 0x000f22000c1e1900 */
[----:B--2---:R-:W-:-:S03]  /*2150*/  @P1 LOP3.LUT R7, R7, R22, RZ, 0x3c, !PT ;  /* 0x0000001607071212 */ /* 0x004fc600078e3cff */
        /* <DEDUP_REMOVED lines=27> */
[----:B------:R-:W-:Y:S02]  /*2310*/  LOP3.LUT P0, RZ, R23, 0x80, RZ, 0xc0, !PT ;  /* 0x0000008017ff7812 */ /* 0x000fe4000780c0ff */
[----:B------:R-:W-:Y:S02]  /*2320*/  @P5 LOP3.LUT R4, R4, R25, RZ, 0x3c, !PT ;  /* 0x0000001904045212 */ /* 0x000fe400078e3cff */
        /* <DEDUP_REMOVED lines=17> */
[----:B------:R-:W-:Y:S02]  /*2440*/  @P6 LOP3.LUT R5, R5, R26, RZ, 0x3c, !PT ;  /* 0x0000001a05056212 */ /* 0x000fe400078e3cff */
[----:B------:R-:W-:Y:S02]  /*2450*/  @P0 LOP3.LUT R4, R4, R25, RZ, 0x3c, !PT ;  /* 0x0000001904040212 */ /* 0x000fe400078e3cff */
[----:B----4-:R-:W-:Y:S02]  /*2460*/  @P0 LOP3.LUT R6, R6, R21, RZ, 0x3c, !PT ;  /* 0x0000001506060212 */ /* 0x010fe400078e3cff */
[----:B--2---:R-:W-:Y:S02]  /*2470*/  @P0 LOP3.LUT R7, R7, R22, RZ, 0x3c, !PT ;  /* 0x0000001607070212 */ /* 0x004fe400078e3cff */
[----:B---3--:R-:W-:Y:S02]  /*2480*/  @P0 LOP3.LUT R5, R5, R24, RZ, 0x3c, !PT ;  /* 0x0000001805050212 */ /* 0x008fe400078e3cff */
[----:B------:R-:W-:-:S13]  /*2490*/  R2P PR, R23.B1, 0x7f ;  /* 0x0000007f17007804 */ /* 0x000fda0000001000 */
[----:B------:R-:W2:Y:S04]  /*24a0*/  @P0 LDG.E R22, desc[UR6][R18.64+0xb0] ;  /* 0x0000b00612160981 */ /* 0x000ea8000c1e1900 */
[----:B------:R-:W3:Y:S04]  /*24b0*/  @P1 LDG.E R24, desc[UR6][R18.64+0xc4] ;  /* 0x0000c40612181981 */ /* 0x000ee8000c1e1900 */
[----:B------:R-:W4:Y:S04]  /*24c0*/  @P2 LDG.E R26, desc[UR6][R18.64+0xd8] ;  /* 0x0000d806121a2981 */ /* 0x000f28000c1e1900 */
[----:B------:R-:W4:Y:S04]  /*24d0*/  @P3 LDG.E R28, desc[UR6][R18.64+0xec] ;  /* 0x0000ec06121c3981 */ /* 0x000f28000c1e1900 */
[----:B------:R-:W4:Y:S04]  /*24e0*/  @P0 LDG.E R21, desc[UR6][R18.64+0xa4] ;  /* 0x0000a40612150981 */ /* 0x000f28000c1e1900 */
[----:B------:R-:W4:Y:S01]  /*24f0*/  @P0 LDG.E R25, desc[UR6][R18.64+0xac] ;  /* 0x0000ac0612190981 */ /* 0x000f22000c1e1900 */
[----:B--2---:R-:W-:-:S03]  /*2500*/  @P0 LOP3.LUT R5, R5, R22, RZ, 0x3c, !PT ;  /* 0x0000001605050212 */ /* 0x004fc600078e3cff */
[----:B------:R-:W2:Y:S01]  /*2510*/  @P0 LDG.E R22, desc[UR6][R18.64+0xa0] ;  /* 0x0000a00612160981 */ /* 0x000ea2000c1e1900 */
[----:B---3--:R-:W-:-:S03]  /*2520*/  @P1 LOP3.LUT R5, R5, R24, RZ, 0x3c, !PT ;  /* 0x0000001805051212 */ /* 0x008fc600078e3cff */
[----:B------:R-:W3:Y:S01]  /*2530*/  @P4 LDG.E R24, desc[UR6][R18.64+0x100] ;  /* 0x0001000612184981 */ /* 0x000ee2000c1e1900 */
[----:B----4-:R-:W-:-:S03]  /*2540*/  @P2 LOP3.LUT R5, R5, R26, RZ, 0x3c, !PT ;  /* 0x0000001a05052212 */ /* 0x010fc600078e3cff */
[----:B------:R-:W4:Y:S01]  /*2550*/  @P6 LDG.E R26, desc[UR6][R18.64+0x128] ;  /* 0x00012806121a6981 */ /* 0x000f22000c1e1900 */
[----:B------:R-:W-:Y:S02]  /*2560*/  @P3 LOP3.LUT R5, R5, R28, RZ, 0x3c, !PT ;  /* 0x0000001c05053212 */ /* 0x000fe400078e3cff */
[----:B--2---:R-:W-:Y:S02]  /*2570*/  @P0 LOP3.LUT R3, R3, R22, RZ, 0x3c, !PT ;  /* 0x0000001603030212 */ /* 0x004fe400078e3cff */
[----:B------:R-:W2:Y:S01]  /*2580*/  @P0 LDG.E R22, desc[UR6][R18.64+0xa8] ;  /* 0x0000a80612160981 */ /* 0x000ea2000c1e1900 */
[----:B---3--:R-:W-:-:S03]  /*2590*/  @P4 LOP3.LUT R5, R5, R24, RZ, 0x3c, !PT ;  /* 0x0000001805054212 */ /* 0x008fc600078e3cff */
[----:B------:R-:W3:Y:S01]  /*25a0*/  @P5 LDG.E R24, desc[UR6][R18.64+0x114] ;  /* 0x0001140612185981 */ /* 0x000ee2000c1e1900 */
[----:B------:R-:W-:-:S03]  /*25b0*/  @P0 LOP3.LUT R6, R6, R21, RZ, 0x3c, !PT ;  /* 0x0000001506060212 */ /* 0x000fc600078e3cff */
        /* <DEDUP_REMOVED lines=8> */
[----:B------:R-:W-:Y:S01]  /*2640*/  LOP3.LUT P0, RZ, R23, 0x8000, RZ, 0xc0, !PT ;  /* 0x0000800017ff7812 */ /* 0x000fe2000780c0ff */
        /* <DEDUP_REMOVED lines=8> */
[----:B------:R-:W-:-:S03]  /*26d0*/  @P2 LOP3.LUT R6, R6, R23, RZ, 0x3c, !PT ;  /* 0x0000001706062212 */ /* 0x000fc600078e3cff */
[----:B------:R-:W4:Y:S01]  /*26e0*/  @P3 LDG.E R23, desc[UR6][R18.64+0xe8] ;  /* 0x0000e80612173981 */ /* 0x000f22000c1e1900 */
[----:B--2---:R-:W-:-:S03]  /*26f0*/  @P2 LOP3.LUT R3, R3, R22, RZ, 0x3c, !PT ;  /* 0x0000001603032212 */ /* 0x004fc600078e3cff */
[----:B------:R-:W2:Y:S01]  /*2700*/  @P3 LDG.E R22, desc[UR6][R18.64+0xdc] ;  /* 0x0000dc0612163981 */ /* 0x000ea2000c1e1900 */
[----:B---3--:R-:W-:-:S03]  /*2710*/  @P2 LOP3.LUT R7, R7, R24, RZ, 0x3c, !PT ;  /* 0x0000001807072212 */ /* 0x008fc600078e3cff */
[----:B------:R-:W3:Y:S01]  /*2720*/  @P3 LDG.E R24, desc[UR6][R18.64+0xe4] ;  /* 0x0000e40612183981 */ /* 0x000ee2000c1e1900 */
[----:B------:R-:W-:Y:S02]  /*2730*/  @P6 LOP3.LUT R5, R5, R26, RZ, 0x3c, !PT ;  /* 0x0000001a05056212 */ /* 0x000fe400078e3cff */
[----:B------:R-:W-:Y:S01]  /*2740*/  @P2 LOP3.LUT R4, R4, R25, RZ, 0x3c, !PT ;  /* 0x0000001904042212 */ /* 0x000fe200078e3cff */
[----:B------:R-:W3:Y:S01]  /*2750*/  @P4 LDG.E R26, desc[UR6][R18.64+0xf0] ;  /* 0x0000f006121a4981 */ /* 0x000ee2000c1e1900 */
[----:B----4-:R-:W-:-:S03]  /*2760*/  @P3 LOP3.LUT R6, R6, R21, RZ, 0x3c, !PT ;  /* 0x0000001506063212 */ /* 0x010fc600078e3cff */
[----:B------:R-:W4:Y:S01]  /*2770*/  @P4 LDG.E R21, desc[UR6][R18.64+0xf4] ;  /* 0x0000f40612154981 */ /* 0x000f22000c1e1900 */
[----:B------:R-:W-:-:S03]  /*2780*/  @P3 LOP3.LUT R4, R4, R23, RZ, 0x3c, !PT ;  /* 0x0000001704043212 */ /* 0x000fc600078e3cff */
[----:B------:R-:W4:Y:S04]  /*2790*/  @P4 LDG.E R23, desc[UR6][R18.64+0xfc] ;  /* 0x0000fc0612174981 */ /* 0x000f28000c1e1900 */
        /* <DEDUP_REMOVED lines=23> */
[----:B---3--:R-:W-:Y:S02]  /*2910*/  @P6 LOP3.LUT R3, R3, R24, RZ, 0x3c, !PT ;  /* 0x0000001803036212 */ /* 0x008fe400078e3cff */
[----:B------:R-:W-:Y:S01]  /*2920*/  @P6 LOP3.LUT R7, R7, R26, RZ, 0x3c, !PT ;  /* 0x0000001a07076212 */ /* 0x000fe200078e3cff */
[----:B------:R-:W3:Y:S04]  /*2930*/  @P0 LDG.E R24, desc[UR6][R18.64+0x134] ;  /* 0x0001340612180981 */ /* 0x000ee8000c1e1900 */
[----:B------:R-:W3:Y:S01]  /*2940*/  @P0 LDG.E R26, desc[UR6][R18.64+0x13c] ;  /* 0x00013c06121a0981 */ /* 0x000ee2000c1e1900 */
[----:B------:R-:W-:-:S04]  /*2950*/  UIADD3 UR4, UPT, UPT, UR4, 0x10, URZ ;  /* 0x0000001004047890 */ /* 0x000fc8000fffe0ff */
[----:B------:R-:W-:Y:S01]  /*2960*/  UISETP.NE.AND UP0, UPT, UR4, 0x20, UPT ;  /* 0x000000200400788c */ /* 0x000fe2000bf05270 */
[----:B----4-:R-:W-:Y:S02]  /*2970*/  @P6 LOP3.LUT R4, R4, R21, RZ, 0x3c, !PT ;  /* 0x0000001504046212 */ /* 0x010fe400078e3cff */
[----:B------:R-:W-:Y:S02]  /*2980*/  @P0 LOP3.LUT R6, R6, R23, RZ, 0x3c, !PT ;  /* 0x0000001706060212 */ /* 0x000fe400078e3cff */
[----:B------:R-:W-:Y:S02]  /*2990*/  @P0 LOP3.LUT R4, R4, R25, RZ, 0x3c, !PT ;  /* 0x0000001904040212 */ /* 0x000fe400078e3cff */
[----:B--2---:R-:W-:Y:S02]  /*29a0*/  @P0 LOP3.LUT R3, R3, R22, RZ, 0x3c, !PT ;  /* 0x0000001603030212 */ /* 0x004fe400078e3cff */
[----:B---3--:R-:W-:Y:S02]  /*29b0*/  @P0 LOP3.LUT R7, R7, R24, RZ, 0x3c, !PT ;  /* 0x0000001807070212 */ /* 0x008fe400078e3cff */
[----:B------:R-:W-:Y:S01]  /*29c0*/  @P0 LOP3.LUT R5, R5, R26, RZ, 0x3c, !PT ;  /* 0x0000001a05050212 */ /* 0x000fe200078e3cff */
[----:B------:R-:W-:Y:S06]  /*29d0*/  BRA.U UP0, `(.L_x_20) ;  /* 0xfffffff5004c7547 */ /* 0x000fec000b83ffff */
[----:B------:R-:W-:-:S05]  /*29e0*/  VIADD R2, R2, 0x1 ;  /* 0x0000000102027836 */ /* 0x000fca0000000000 */
[----:B------:R-:W-:-:S13]  /*29f0*/  ISETP.NE.AND P0, PT, R2, 0x5, PT ;  /* 0x000000050200780c */ /* 0x000fda0003f05270 */
[----:B------:R-:W-:Y:S05]  /*2a00*/  @P0 BRA `(.L_x_21) ;  /* 0xfffffff400300947 */ /* 0x000fea000383ffff */
[----:B------:R3:W-:Y:S04]  /*2a10*/  STL [R1+0x4], R3 ;  /* 0x0000040301007387 */ /* 0x0007e80000100800 */
[----:B------:R3:W-:Y:S04]  /*2a20*/  STL.64 [R1+0x8], R6 ;  /* 0x0000080601007387 */ /* 0x0007e80000100a00 */
[----:B------:R3:W-:Y:S02]  /*2a30*/  STL.64 [R1+0x10], R4 ;  /* 0x0000100401007387 */ /* 0x0007e40000100a00 */
.L_x_15:
[----:B------:R-:W-:Y:S05]  /*2a40*/  BSYNC.RECONVERGENT B4 ;  /* 0x0000000000047941 */ /* 0x000fea0003800200 */
.L_x_14:
[----:B------:R-:W-:Y:S01]  /*2a50*/  ISETP.GT.U32.AND P0, PT, R15, 0x3, PT ;  /* 0x000000030f00780c */ /* 0x000fe20003f04070 */
[----:B------:R-:W-:Y:S01]  /*2a60*/  VIADD R13, R13, 0x1 ;  /* 0x000000010d0d7836 */ /* 0x000fe20000000000 */
[--C-:B------:R-:W-:Y:S02]  /*2a70*/  SHF.R.U64 R15, R15, 0x2, R12.reuse ;  /* 0x000000020f0f7819 */ /* 0x100fe4000000120c */
[----:B------:R-:W-:Y:S02]  /*2a80*/  ISETP.GT.U32.AND.EX P0, PT, R12, RZ, PT, P0 ;  /* 0x000000ff0c00720c */ /* 0x000fe40003f04100 */
[----:B------:R-:W-:-:S11]  /*2a90*/  SHF.R.U32.HI R12, RZ, 0x2, R12 ;  /* 0x00000002ff0c7819 */ /* 0x000fd6000001160c */
[----:B------:R-:W-:Y:S05]  /*2aa0*/  @P0 BRA `(.L_x_22) ;  /* 0xffffffd800d80947 */ /* 0x000fea000383ffff */
[----:B------:R-:W-:Y:S05]  /*2ab0*/  BSYNC.RECONVERGENT B3 ;  /* 0x0000000000037941 */ /* 0x000fea0003800200 */
.L_x_13:
[----:B------:R-:W-:Y:S01]  /*2ac0*/  IMAD R25, R9, 0x4, R8 ;  /* 0x0000000409197824 */ /* 0x000fe200078e0208 */
[----:B------:R-:W4:Y:S01]  /*2ad0*/  LDCU.64 UR4, c[0x0][0x388] ;  /* 0x00007100ff0477ac */ /* 0x000f220008000a00 */
[----:B------:R-:W-:Y:S01]  /*2ae0*/  ISETP.GT.AND P0, PT, R0, -0x1, PT ;  /* 0xffffffff0000780c */ /* 0x000fe20003f04270 */
[----:B------:R-:W-:Y:S02]  /*2af0*/  BSSY.RECONVERGENT B3, `(.L_x_23) ;  /* 0x000006d000037945 */ /* 0x000fe40003800200 */
[----:B------:R-:W-:Y:S04]  /*2b00*/  LDS R13, [R25+0x4] ;  /* 0x00000400190d7984 */ /* 0x000fe80000000800 */
[----:B------:R-:W5:Y:S04]  /*2b10*/  LDS R24, [R25+0x4c] ;  /* 0x00004c0019187984 */ /* 0x000f680000000800 */
[----:B------:R-:W1:Y:S04]  /*2b20*/  LDS R15, [R25+0x94] ;  /* 0x00009400190f7984 */ /* 0x000e680000000800 */
[----:B------:R-:W2:Y:S04]  /*2b30*/  LDS R19, [R25+0x48] ;  /* 0x0000480019137984 */ /* 0x000ea80000000800 */
[----:B------:R-:W3:Y:S01]  /*2b40*/  LDS R27, [R25+0x50] ;  /* 0x00005000191b7984 */ /* 0x000ee20000000800 */
[----:B-----5:R-:W-:-:S02]  /*2b50*/  IMAD R18, R13, R24, RZ ;  /* 0x000000180d127224 */ /* 0x020fc400078e02ff */
[----:B0-----:R-:W-:Y:S02]  /*2b60*/  IMAD.MOV R2, RZ, RZ, -R24 ;  /* 0x000000ffff027224 */ /* 0x001fe400078e0a18 */
[C---:B-1----:R-:W-:Y:S01]  /*2b70*/  IMAD R12, R15.reuse, R24, RZ ;  /* 0x000000180f0c7224 */ /* 0x042fe200078e02ff */
[----:B------:R-:W-:Y:S01]  /*2b80*/  I2F.F64 R22, R18 ;  /* 0x0000001200167312 */ /* 0x000fe20000201c00 */
[----:B------:R-:W-:Y:S02]  /*2b90*/  IMAD.MOV R14, RZ, RZ, -R18 ;  /* 0x000000ffff0e7224 */ /* 0x000fe400078e0a12 */
[-C--:B------:R-:W-:Y:S02]  /*2ba0*/  IMAD R26, R15, R2.reuse, RZ ;  /* 0x000000020f1a7224 */ /* 0x080fe400078e02ff */
[C---:B--2---:R-:W-:Y:S02]  /*2bb0*/  IMAD R28, R19.reuse, R2, RZ ;  /* 0x00000002131c7224 */ /* 0x044fe400078e02ff */
[----:B------:R-:W-:Y:S01]  /*2bc0*/  IMAD R19, R19, R24, RZ ;  /* 0x0000001813137224 */ /* 0x000fe200078e02ff */
[----:B------:R-:W-:Y:S01]  /*2bd0*/  I2F.F64 R12, R12 ;  /* 0x0000000c000c7312 */ /* 0x000fe20000201c00 */
[----:B---3--:R-:W-:-:S02]  /*2be0*/  IMAD R29, R27, R2, RZ ;  /* 0x000000021b1d7224 */ /* 0x008fc400078e02ff */
[----:B------:R-:W-:-:S05]  /*2bf0*/  IMAD R24, R27, R24, RZ ;  /* 0x000000181b187224 */ /* 0x000fca00078e02ff */
[----:B------:R-:W0:Y:S08]  /*2c00*/  I2F.F64 R20, R26 ;  /* 0x0000001a00147312 */ /* 0x000e300000201c00 */
[----:B------:R-:W1:Y:S01]  /*2c10*/  I2F.F64 R14, R14 ;  /* 0x0000000e000e7312 */ /* 0x000e620000201c00 */
[----:B0-----:R-:W-:-:S07]  /*2c20*/  DADD R20, R22, -R20 ;  /* 0x0000000016147229 */ /* 0x001fce0000000814 */
[----:B------:R-:W0:Y:S01]  /*2c30*/  I2F.F64 R16, R28 ;  /* 0x0000001c00107312 */ /* 0x000e220000201c00 */
[----:B-1----:R-:W-:-:S07]  /*2c40*/  DADD R12, R14, -R12 ;  /* 0x000000000e0c7229 */ /* 0x002fce000000080c */
[----:B------:R-:W1:Y:S01]  /*2c50*/  I2F.F64 R18, R19 ;  /* 0x0000001300127312 */ /* 0x000e620000201c00 */
[----:B0-----:R-:W-:-:S07]  /*2c60*/  DADD R16, R20, -R16 ;  /* 0x0000000014107229 */ /* 0x001fce0000000810 */
[----:B------:R-:W0:Y:S01]  /*2c70*/  I2F.F64 R22, R29 ;  /* 0x0000001d00167312 */ /* 0x000e220000201c00 */
[----:B------:R-:W-:-:S05]  /*2c80*/  IMAD.MOV.U32 R21, RZ, RZ, -0x266e14b1 ;  /* 0xd991eb4fff157424 */ /* 0x000fca00078e00ff */
[----:B------:R-:W-:Y:S01]  /*2c90*/  SEL R21, R21, 0x8bf16996, P0 ;  /* 0x8bf1699615157807 */ /* 0x000fe20000000000 */
[----:B-1----:R-:W-:Y:S01]  /*2ca0*/  DADD R12, R12, -R18 ;  /* 0x000000000c0c7229 */ /* 0x002fe20000000812 */
[----:B------:R-:W1:Y:S01]  /*2cb0*/  I2F.F64 R14, R24 ;  /* 0x00000018000e7312 */ /* 0x000e620000201c00 */
[----:B0-----:R-:W-:-:S06]  /*2cc0*/  DADD R22, R16, -R22 ;  /* 0x0000000010167229 */ /* 0x001fcc0000000816 */
[----:B-1----:R-:W-:-:S04]  /*2cd0*/  DADD R14, R12, -R14 ;  /* 0x000000000c0e7229 */ /* 0x002fc8000000080e */
[----:B------:R-:W0:Y:S08]  /*2ce0*/  F2I.F64.TRUNC R22, R22 ;  /* 0x0000001600167311 */ /* 0x000e30000030d100 */
[----:B------:R1:W2:Y:S08]  /*2cf0*/  F2I.F64.TRUNC R14, R14 ;  /* 0x0000000e000e7311 */ /* 0x0002b0000030d100 */
[----:B0-----:R0:W-:Y:S01]  /*2d00*/  I2F.F64 R12, R22 ;  /* 0x00000016000c7312 */ /* 0x0011e20000201c00 */
[----:B-1----:R-:W-:-:S05]  /*2d10*/  LOP3.LUT R15, R0, 0xaad26b49, RZ, 0x3c, !PT ;  /* 0xaad26b49000f7812 */ /* 0x002fca00078e3cff */
[----:B------:R-:W-:Y:S02]  /*2d20*/  IMAD R20, R15, 0x4182bed5, RZ ;  /* 0x4182bed50f147824 */ /* 0x000fe400078e02ff */
[----:B--2---:R1:W2:Y:S02]  /*2d30*/  I2F.F64 R16, R14 ;  /* 0x0000000e00107312 */ /* 0x0042a40000201c00 */
[----:B0-----:R-:W-:Y:S01]  /*2d40*/  IMAD.IADD R22, R20, 0x1, R21 ;  /* 0x0000000114167824 */ /* 0x001fe200078e0215 */
[----:B-1----:R-:W-:-:S04]  /*2d50*/  SHF.R.U32.HI R14, RZ, 0x2, R3 ;  /* 0x00000002ff0e7819 */ /* 0x002fc80000011603 */
[----:B------:R-:W-:Y:S01]  /*2d60*/  LOP3.LUT R14, R14, R3, RZ, 0x3c, !PT ;  /* 0x000000030e0e7212 */ /* 0x000fe200078e3cff */
[----:B------:R-:W-:Y:S01]  /*2d70*/  IMAD.SHL.U32 R3, R5, 0x10, RZ ;  /* 0x0000001005037824 */ /* 0x000fe200078e00ff */
[----:B--2---:R-:W-:Y:S01]  /*2d80*/  DADD R12, R12, -R16 ;  /* 0x000000000c0c7229 */ /* 0x004fe20000000810 */
[----:B------:R-:W-:Y:S02]  /*2d90*/  IMAD.MOV.U32 R16, RZ, RZ, 0x652b82fe ;  /* 0x652b82feff107424 */ /* 0x000fe400078e00ff */
[----:B------:R-:W-:Y:S02]  /*2da0*/  IMAD.MOV.U32 R17, RZ, RZ, 0x3ff71547 ;  /* 0x3ff71547ff117424 */ /* 0x000fe400078e00ff */
[----:B------:R-:W-:-:S03]  /*2db0*/  IMAD.SHL.U32 R15, R14, 0x2, RZ ;  /* 0x000000020e0f7824 */ /* 0x000fc600078e00ff */
[----:B----4-:R-:W-:Y:S01]  /*2dc0*/  DMUL R18, R12, -UR4 ;  /* 0x800000040c127c28 */ /* 0x010fe20008000000 */
[----:B------:R-:W-:Y:S01]  /*2dd0*/  UMOV UR4, 0xfefa39ef ;  /* 0xfefa39ef00047882 */ /* 0x000fe20000000000 */
[----:B------:R-:W-:-:S06]  /*2de0*/  UMOV UR5, 0x3fe62e42 ;  /* 0x3fe62e4200057882 */ /* 0x000fcc0000000000 */
[----:B------:R-:W-:Y:S02]  /*2df0*/  DFMA R16, R18, R16, 6.75539944105574400000e+15 ;  /* 0x433800001210742b */ /* 0x000fe40000000010 */
[----:B------:R-:W-:-:S06]  /*2e00*/  FSETP.GEU.AND P0, PT, |R19|, 4.1917929649353027344, PT ;  /* 0x4086232b1300780b */ /* 0x000fcc0003f0e200 */
[----:B------:R-:W-:-:S08]  /*2e10*/  DADD R26, R16, -6.75539944105574400000e+15 ;  /* 0xc3380000101a7429 */ /* 0x000fd00000000000 */
[----:B------:R-:W-:Y:S01]  /*2e20*/  DFMA R12, R26, -UR4, R18 ;  /* 0x800000041a0c7c2b */ /* 0x000fe20008000012 */
[----:B------:R-:W-:Y:S01]  /*2e30*/  UMOV UR4, 0x3b39803f ;  /* 0x3b39803f00047882 */ /* 0x000fe20000000000 */
[----:B------:R-:W-:-:S06]  /*2e40*/  UMOV UR5, 0x3c7abc9e ;  /* 0x3c7abc9e00057882 */ /* 0x000fcc0000000000 */
[----:B------:R-:W-:Y:S01]  /*2e50*/  DFMA R26, R26, -UR4, R12 ;  /* 0x800000041a1a7c2b */ /* 0x000fe2000800000c */
[----:B------:R-:W-:Y:S01]  /*2e60*/  UMOV UR4, 0x69ce2bdf ;  /* 0x69ce2bdf00047882 */ /* 0x000fe20000000000 */
[----:B------:R-:W-:Y:S01]  /*2e70*/  IMAD.MOV.U32 R12, RZ, RZ, -0x35dec16 ;  /* 0xfca213eaff0c7424 */ /* 0x000fe200078e00ff */
[----:B------:R-:W-:Y:S01]  /*2e80*/  UMOV UR5, 0x3e5ade15 ;  /* 0x3e5ade1500057882 */ /* 0x000fe20000000000 */
[----:B------:R-:W-:-:S06]  /*2e90*/  IMAD.MOV.U32 R13, RZ, RZ, 0x3e928af3 ;  /* 0x3e928af3ff0d7424 */ /* 0x000fcc00078e00ff */
[----:B------:R-:W-:Y:S01]  /*2ea0*/  DFMA R12, R26, UR4, R12 ;  /* 0x000000041a0c7c2b */ /* 0x000fe2000800000c */
[----:B------:R-:W-:Y:S01]  /*2eb0*/  UMOV UR4, 0x62401315 ;  /* 0x6240131500047882 */ /* 0x000fe20000000000 */
[----:B------:R-:W-:-:S06]  /*2ec0*/  UMOV UR5, 0x3ec71dee ;  /* 0x3ec71dee00057882 */ /* 0x000fcc0000000000 */
[----:B------:R-:W-:Y:S01]  /*2ed0*/  DFMA R12, R26, R12, UR4 ;  /* 0x000000041a0c7e2b */ /* 0x000fe2000800000c */
        /* <DEDUP_REMOVED lines=21> */
[----:B------:R-:W-:Y:S01]  /*3030*/  LOP3.LUT R12, R14, R15, R3, 0x96, !PT ;  /* 0x0000000f0e0c7212 */ /* 0x000fe200078e9603 */
[----:B------:R-:W-:-:S03]  /*3040*/  VIADD R14, R22, 0x6a788e ;  /* 0x006a788e160e7836 */ /* 0x000fc60000000000 */
[----:B------:R-:W-:Y:S01]  /*3050*/  LOP3.LUT R13, R12, R5, RZ, 0x3c, !PT ;  /* 0x000000050c0d7212 */ /* 0x000fe200078e3cff */
[----:B------:R-:W-:Y:S02]  /*3060*/  IMAD.MOV.U32 R12, RZ, RZ, 0x2f800000 ;  /* 0x2f800000ff0c7424 */ /* 0x000fe400078e00ff */
[----:B------:R-:W-:Y:S02]  /*3070*/  DFMA R20, R26, R20, 1 ;  /* 0x3ff000001a14742b */ /* 0x000fe40000000014 */
[----:B------:R-:W-:-:S05]  /*3080*/  IMAD.IADD R3, R13, 0x1, R14 ;  /* 0x000000010d037824 */ /* 0x000fca00078e020e */
[----:B------:R-:W-:Y:S01]  /*3090*/  I2FP.F32.U32 R3, R3 ;  /* 0x0000000300037245 */ /* 0x000fe20000201000 */
[----:B------:R-:W-:-:S04]  /*30a0*/  DFMA R26, R26, R20, 1 ;  /* 0x3ff000001a1a742b */ /* 0x000fc80000000014 */
[----:B------:R-:W-:-:S04]  /*30b0*/  FFMA R3, R3, R12, 1.1641532182693481445e-10 ;  /* 0x2f00000003037423 */ /* 0x000fc8000000000c */
[----:B------:R0:W1:Y:S02]  /*30c0*/  F2F.F64.F32 R20, R3 ;  /* 0x0000000300147310 */ /* 0x0000640000201800 */
[----:B------:R-:W-:Y:S02]  /*30d0*/  IMAD R23, R16, 0x100000, R27 ;  /* 0x0010000010177824 */ /* 0x000fe400078e021b */
[----:B------:R-:W-:Y:S01]  /*30e0*/  IMAD.MOV.U32 R22, RZ, RZ, R26 ;  /* 0x000000ffff167224 */ /* 0x000fe200078e001a */
[----:B------:R-:W-:Y:S06]  /*30f0*/  @!P0 BRA `(.L_x_24) ;  /* 0x0000000000308947 */ /* 0x000fec0003800000 */
[----:B------:R-:W-:Y:S01]  /*3100*/  FSETP.GEU.AND P1, PT, |R19|, 4.2275390625, PT ;  /* 0x408748001300780b */ /* 0x000fe20003f2e200 */
[C---:B------:R-:W-:Y:S02]  /*3110*/  DADD R22, R18.reuse, +INF ;  /* 0x7ff0000012167429 */ /* 0x040fe40000000000 */
[----:B------:R-:W-:-:S08]  /*3120*/  DSETP.GEU.AND P0, PT, R18, RZ, PT ;  /* 0x000000ff1200722a */ /* 0x000fd00003f0e000 */
[----:B------:R-:W-:Y:S02]  /*3130*/  FSEL R22, R22, RZ, P0 ;  /* 0x000000ff16167208 */ /* 0x000fe40000000000 */
[----:B0-----:R-:W-:Y:S02]  /*3140*/  @!P1 LEA.HI R3, R16, R16, RZ, 0x1 ;  /* 0x0000001010039211 */ /* 0x001fe400078f08ff */
[----:B------:R-:W-:Y:S02]  /*3150*/  FSEL R23, R23, RZ, P0 ;  /* 0x000000ff17177208 */ /* 0x000fe40000000000 */
[----:B------:R-:W-:-:S05]  /*3160*/  @!P1 SHF.R.S32.HI R3, RZ, 0x1, R3 ;  /* 0x00000001ff039819 */ /* 0x000fca0000011403 */
[----:B------:R-:W-:Y:S02]  /*3170*/  @!P1 IMAD.IADD R16, R16, 0x1, -R3 ;  /* 0x0000000110109824 */ /* 0x000fe400078e0a03 */
[----:B------:R-:W-:-:S03]  /*3180*/  @!P1 IMAD R27, R3, 0x100000, R27 ;  /* 0x00100000031b9824 */ /* 0x000fc600078e021b */
[----:B------:R-:W-:Y:S01]  /*3190*/  @!P1 LEA R17, R16, 0x3ff00000, 0x14 ;  /* 0x3ff0000010119811 */ /* 0x000fe200078ea0ff */
[----:B------:R-:W-:-:S06]  /*31a0*/  @!P1 IMAD.MOV.U32 R16, RZ, RZ, RZ ;  /* 0x000000ffff109224 */ /* 0x000fcc00078e00ff */
[----:B------:R-:W-:-:S11]  /*31b0*/  @!P1 DMUL R22, R26, R16 ;  /* 0x000000101a169228 */ /* 0x000fd60000000000 */
.L_x_24:
[----:B------:R-:W-:Y:S05]  /*31c0*/  BSYNC.RECONVERGENT B3 ;  /* 0x0000000000037941 */ /* 0x000fea0003800200 */
.L_x_23:
[----:B-1----:R-:W-:Y:S01]  /*31d0*/  DSETP.GE.AND P0, PT, R22, R20, PT ;  /* 0x000000141600722a */ /* 0x002fe20003f06000 */
[----:B------:R-:W-:Y:S01]  /*31e0*/  IMAD.MOV.U32 R16, RZ, RZ, R7 ;  /* 0x000000ffff107224 */ /* 0x000fe200078e0007 */
[----:B------:R1:W-:Y:S01]  /*31f0*/  STL.64 [R1+0x18], RZ ;  /* 0x000018ff01007387 */ /* 0x0003e20000100a00 */
[----:B------:R-:W-:Y:S02]  /*3200*/  IMAD.MOV.U32 R17, RZ, RZ, R4 ;  /* 0x000000ffff117224 */ /* 0x000fe400078e0004 */
[----:B------:R-:W-:Y:S01]  /*3210*/  IMAD.MOV.U32 R15, RZ, RZ, R6 ;  /* 0x000000ffff0f7224 */ /* 0x000fe200078e0006 */
[----:B------:R1:W-:Y:S01]  /*3220*/  STL [R1+0x20], RZ ;  /* 0x000020ff01007387 */ /* 0x0003e20000100800 */
[----:B------:R-:W-:-:S03]  /*3230*/  IMAD.MOV.U32 R12, RZ, RZ, R5 ;  /* 0x000000ffff0c7224 */ /* 0x000fc600078e0005 */
[----:B------:R1:W-:Y:S04]  /*3240*/  STL.64 [R1+0x8], R16 ;  /* 0x0000081001007387 */ /* 0x0003e80000100a00 */
[----:B------:R1:W-:Y:S04]  /*3250*/  STL.64 [R1], R14 ;  /* 0x0000000e01007387 */ /* 0x0003e80000100a00 */
[----:B------:R1:W-:Y:S04]  /*3260*/  STL.64 [R1+0x10], R12 ;  /* 0x0000100c01007387 */ /* 0x0003e80000100a00 */
[----:B------:R1:W-:Y:S04]  /*3270*/  @P0 STS [R25], R2 ;  /* 0x0000000219000388 */ /* 0x0003e80000000800 */
[----:B------:R1:W-:Y:S02]  /*3280*/  STL.64 [R1+0x28], RZ ;  /* 0x000028ff01007387 */ /* 0x0003e40000100a00 */
.L_x_12:
[----:B------:R-:W-:Y:S05]  /*3290*/  BSYNC.RECONVERGENT B2 ;  /* 0x0000000000027941 */ /* 0x000fea0003800200 */
.L_x_11:
[----:B-1----:R-:W-:Y:S01]  /*32a0*/  IMAD R2, R9, 0x100, R0 ;  /* 0x0000010009027824 */ /* 0x002fe200078e0200 */
[----:B------:R-:W-:Y:S04]  /*32b0*/  BAR.SYNC.DEFER_BLOCKING 0x0 ;  /* 0x0000000000007b1d */ /* 0x000fe80000010000 */
[----:B------:R-:W-:Y:S02]  /*32c0*/  LOP3.LUT R2, R2, 0x80000001, RZ, 0xc0, !PT ;  /* 0x8000000102027812 */ /* 0x000fe400078ec0ff */
[----:B------:R-:W-:Y:S02]  /*32d0*/  BSSY.RECONVERGENT B2, `(.L_x_25) ;  /* 0x00002ce000027945 */ /* 0x000fe40003800200 */
[----:B------:R-:W-:-:S13]  /*32e0*/  ISETP.NE.AND P0, PT, R2, 0x1, PT ;  /* 0x000000010200780c */ /* 0x000fda0003f05270 */
[----:B------:R-:W-:Y:S05]  /*32f0*/  @P0 BRA `(.L_x_26) ;  /* 0x0000002c002c0947 */ /* 0x000fea0003800000 */
[C---:B------:R-:W-:Y:S01]  /*3300*/  LOP3.LUT R2, R0.reuse, 0xaad26b49, RZ, 0x3c, !PT ;  /* 0xaad26b4900027812 */ /* 0x040fe200078e3cff */
[----:B------:R-:W-:Y:S01]  /*3310*/  IMAD.MOV.U32 R4, RZ, RZ, -0x266e14b1 ;  /* 0xd991eb4fff047424 */ /* 0x000fe200078e00ff */
[C---:B------:R-:W-:Y:S01]  /*3320*/  ISETP.GT.AND P0, PT, R0.reuse, -0x1, PT ;  /* 0xffffffff0000780c */ /* 0x040fe20003f04270 */
[----:B------:R-:W-:Y:S01]  /*3330*/  VIADD R0, R0, 0x1 ;  /* 0x0000000100007836 */ /* 0x000fe20000000000 */
[----:B------:R-:W-:Y:S01]  /*3340*/  BSSY.RECONVERGENT B3, `(.L_x_27) ;  /* 0x000025a000037945 */ /* 0x000fe20003800200 */
[----:B0-----:R-:W-:Y:S01]  /*3350*/  IMAD R3, R2, 0x4182bed5, RZ ;  /* 0x4182bed502037824 */ /* 0x001fe200078e02ff */
[----:B------:R-:W-:Y:S02]  /*3360*/  SEL R4, R4, 0x8bf16996, P0 ;  /* 0x8bf1699604047807 */ /* 0x000fe40000000000 */
[----:B------:R-:W-:Y:S01]  /*3370*/  ISETP.NE.AND P0, PT, R0, RZ, PT ;  /* 0x000000ff0000720c */ /* 0x000fe20003f05270 */
[C---:B------:R-:W-:Y:S01]  /*3380*/  VIADD R5, R3.reuse, 0x583f19 ;  /* 0x00583f1903057836 */ /* 0x040fe20000000000 */
[C---:B------:R-:W-:Y:S01]  /*3390*/  IADD3 R2, PT, PT, R4.reuse, 0x64f0c9, R3 ;  /* 0x0064f0c904027810 */ /* 0x040fe20007ffe003 */
[C---:B------:R-:W-:Y:S01]  /*33a0*/  VIADD R7, R4.reuse, 0x1f123bb5 ;  /* 0x1f123bb504077836 */ /* 0x040fe20000000000 */
[C---:B------:R-:W-:Y:S01]  /*33b0*/  LOP3.LUT R6, R3.reuse, 0x159a55e5, RZ, 0x3c, !PT ;  /* 0x159a55e503067812 */ /* 0x040fe200078e3cff */
[----:B------:R-:W-:Y:S01]  /*33c0*/  VIADD R3, R3, 0x75bcd15 ;  /* 0x075bcd1503037836 */ /* 0x000fe20000000000 */
[----:B------:R-:W-:-:S03]  /*33d0*/  LOP3.LUT R4, R4, 0x5491333, RZ, 0x3c, !PT ;  /* 0x0549133304047812 */ /* 0x000fc600078e3cff */
[----:B------:R0:W-:Y:S04]  /*33e0*/  STL.64 [R1+0x38], R6 ;  /* 0x0000380601007387 */ /* 0x0001e80000100a00 */
[----:B------:R0:W-:Y:S04]  /*33f0*/  STL.64 [R1+0x30], R2 ;  /* 0x0000300201007387 */ /* 0x0001e80000100a00 */
[----:B------:R0:W-:Y:S01]  /*3400*/  STL.64 [R1+0x40], R4 ;  /* 0x0000400401007387 */ /* 0x0001e20000100a00 */
[----:B------:R-:W-:Y:S05]  /*3410*/  @!P0 BRA `(.L_x_28) ;  /* 0x0000002400308947 */ /* 0x000fea0003800000 */
[----:B------:R-:W-:Y:S01]  /*3420*/  SHF.R.S32.HI R14, RZ, 0x1f, R0 ;  /* 0x0000001fff0e7819 */ /* 0x000fe20000011400 */
[----:B------:R-:W-:Y:S02]  /*3430*/  VIADD R15, R1, 0x30 ;  /* 0x00000030010f7836 */ /* 0x000fe40000000000 */
[----:B------:R-:W-:-:S07]  /*3440*/  IMAD.MOV.U32 R16, RZ, RZ, RZ ;  /* 0x000000ffff107224 */ /* 0x000fce00078e00ff */
.L_x_37:
[----:B------:R-:W-:Y:S01]  /*3450*/  LOP3.LUT R22, R0, 0x3, RZ, 0xc0, !PT ;  /* 0x0000000300167812 */ /* 0x000fe200078ec0ff */
[----:B------:R-:W-:Y:S03]  /*3460*/  BSSY.RECONVERGENT B4, `(.L_x_29) ;  /* 0x0000241000047945 */ /* 0x000fe60003800200 */
[----:B------:R-:W-:-:S04]  /*3470*/  ISETP.NE.U32.AND P0, PT, R22, RZ, PT ;  /* 0x000000ff1600720c */ /* 0x000fc80003f05070 */
[----:B------:R-:W-:-:S13]  /*3480*/  ISETP.NE.AND.EX P0, PT, RZ, RZ, PT, P0 ;  /* 0x000000ffff00720c */ /* 0x000fda0003f05300 */
[----:B-12---:R-:W-:Y:S05]  /*3490*/  @!P0 BRA `(.L_x_30) ;  /* 0x0000002000f48947 */ /* 0x006fea0003800000 */
[----:B------:R-:W1:Y:S01]  /*34a0*/  LDC.64 R12, c[0x4][0x8] ;  /* 0x01000200ff0c7b82 */ /* 0x000e620000000a00 */
[----:B------:R-:W-:Y:S01]  /*34b0*/  IMAD.MOV.U32 R20, RZ, RZ, RZ ;  /* 0x000000ffff147224 */ /* 0x000fe200078e00ff */
[----:B0-----:R-:W-:Y:S02]  /*34c0*/  CS2R R4, SRZ ;  /* 0x0000000000047805 */ /* 0x001fe4000001ff00 */
[----:B------:R-:W-:Y:S01]  /*34d0*/  CS2R R6, SRZ ;  /* 0x0000000000067805 */ /* 0x000fe2000001ff00 */
[----:B------:R-:W-:Y:S02]  /*34e0*/  IMAD.MOV.U32 R3, RZ, RZ, RZ ;  /* 0x000000ffff037224 */ /* 0x000fe400078e00ff */
[----:B-1----:R-:W-:-:S07]  /*34f0*/  IMAD.WIDE.U32 R12, R16, 0xc80, R12 ;  /* 0x00000c80100c7825 */ /* 0x002fce00078e000c */
.L_x_32:
[----:B------:R-:W-:-:S06]  /*3500*/  IMAD R17, R20, 0x4, R15 ;  /* 0x0000000414117824 */ /* 0x000fcc00078e020f */
[----:B------:R-:W5:Y:S01]  /*3510*/  LDL R17, [R17+0x4] ;  /* 0x0000040011117983 */ /* 0x000f620000100800 */
[----:B------:R-:W-:Y:S01]  /*3520*/  IMAD.SHL.U32 R21, R20, 0x20, RZ ;  /* 0x0000002014157824 */ /* 0x000fe200078e00ff */
[----:B------:R-:W-:-:S06]  /*3530*/  UMOV UR4, URZ ;  /* 0x000000ff00047c82 */ /* 0x000fcc0008000000 */
.L_x_31:
        /* <DEDUP_REMOVED lines=109> */
[----:B--2---:R-:W-:Y:S02]  /*3c10*/  @P0 LOP3.LUT R7, R7, R24, RZ, 0x3c, !PT ;  /* 0x0000001807070212 */ /* 0x004fe400078e3cff */
[----:B------:R-:W-:Y:S01]  /*3c20*/  LOP3.LUT P0, RZ, R25, 0x8000, RZ, 0xc0, !PT ;  /* 0x0000800019ff7812 */ /* 0x000fe2000780c0ff */
[----:B------:R-:W2:Y:S01]  /*3c30*/  @P1 LDG.E R24, desc[UR6][R18.64+0xb4] ;  /* 0x0000b40612181981 */ /* 0x000ea2000c1e1900 */
[----:B---3--:R-:W-:-:S03]  /*3c40*/  @P5 LOP3.LUT R5, R5, R26, RZ, 0x3c, !PT ;  /* 0x0000001a05055212 */ /* 0x008fc600078e3cff */
[----:B------:R-:W3:Y:S04]  /*3c50*/  @P1 LDG.E R26, desc[UR6][R18.64+0xbc] ;  /* 0x0000bc06121a1981 */ /* 0x000ee8000c1e1900 */
        /* <DEDUP_REMOVED lines=41> */
[----:B------:R-:W-:Y:S02]  /*3ef0*/  @P6 LOP3.LUT R5, R5, R28, RZ, 0x3c, !PT ;  /* 0x0000001c05056212 */ /* 0x000fe400078e3cff */
[----:B----4-:R-:W-:Y:S01]  /*3f00*/  @P6 LOP3.LUT R6, R6, R23, RZ, 0x3c, !PT ;  /* 0x0000001706066212 */ /* 0x010fe200078e3cff */
        /* <DEDUP_REMOVED lines=8> */
[----:B------:R-:W-:-:S04]  /*3f90*/  UIADD3 UR4, UPT, UPT, UR4, 0x10, URZ ;  /* 0x0000001004047890 */ /* 0x000fc8000fffe0ff */
[----:B------:R-:W-:Y:S01]  /*3fa0*/  UISETP.NE.AND UP0, UPT, UR4, 0x20, UPT ;  /* 0x000000200400788c */ /* 0x000fe2000bf05270 */
[----:B----4-:R-:W-:Y:S02]  /*3fb0*/  @P0 LOP3.LUT R6, R6, R23, RZ, 0x3c, !PT ;  /* 0x0000001706060212 */ /* 0x010fe400078e3cff */
        /* <DEDUP_REMOVED lines=8> */
[----:B------:R1:W-:Y:S01]  /*4040*/  STL.64 [R1+0x38], R6 ;  /* 0x0000380601007387 */ /* 0x0003e20000100a00 */
[----:B------:R-:W-:-:S03]  /*4050*/  ISETP.NE.U32.AND P0, PT, R22, 0x1, PT ;  /* 0x000000011600780c */ /* 0x000fc60003f05070 */
[----:B------:R1:W-:Y:S01]  /*4060*/  STL.64 [R1+0x40], R4 ;  /* 0x0000400401007387 */ /* 0x0003e20000100a00 */
[----:B------:R-:W-:-:S03]  /*4070*/  ISETP.NE.AND.EX P0, PT, RZ, RZ, PT, P0 ;  /* 0x000000ffff00720c */ /* 0x000fc60003f05300 */
[----:B------:R1:W-:Y:S10]  /*4080*/  STL [R1+0x34], R3 ;  /* 0x0000340301007387 */ /* 0x0003f40000100800 */
[----:B-1----:R-:W-:Y:S05]  /*4090*/  @!P0 BRA `(.L_x_30) ;  /* 0x0000001400f48947 */ /* 0x002fea0003800000 */
[----:B------:R-:W-:Y:S01]  /*40a0*/  UMOV UR4, URZ ;  /* 0x000000ff00047c82 */ /* 0x000fe20008000000 */
[----:B------:R-:W-:Y:S01]  /*40b0*/  IMAD.MOV.U32 R20, RZ, RZ, RZ ;  /* 0x000000ffff147224 */ /* 0x000fe200078e00ff */
[----:B------:R-:W-:Y:S01]  /*40c0*/  CS2R R6, SRZ ;  /* 0x0000000000067805 */ /* 0x000fe2000001ff00 */
[----:B------:R-:W-:Y:S02]  /*40d0*/  IMAD.MOV.U32 R4, RZ, RZ, RZ ;  /* 0x000000ffff047224 */ /* 0x000fe400078e00ff */
[----:B------:R-:W-:Y:S02]  /*40e0*/  IMAD.MOV.U32 R3, RZ, RZ, RZ ;  /* 0x000000ffff037224 */ /* 0x000fe400078e00ff */
[----:B------:R-:W-:-:S07]  /*40f0*/  IMAD.U32 R5, RZ, RZ, UR4 ;  /* 0x00000004ff057e24 */ /* 0x000fce000f8e00ff */
.L_x_34:
[----:B------:R-:W-:-:S06]  /*4100*/  IMAD R17, R20, 0x4, R15 ;  /* 0x0000000414117824 */ /* 0x000fcc00078e020f */
[----:B------:R-:W5:Y:S01]  /*4110*/  LDL R17, [R17+0x4] ;  /* 0x0000040011117983 */ /* 0x000f620000100800 */
[----:B------:R-:W-:Y:S01]  /*4120*/  IMAD.SHL.U32 R21, R20, 0x20, RZ ;  /* 0x0000002014157824 */ /* 0x000fe200078e00ff */
[----:B------:R-:W-:-:S06]  /*4130*/  UMOV UR4, URZ ;  /* 0x000000ff00047c82 */ /* 0x000fcc0008000000 */
.L_x_33:
        /* <DEDUP_REMOVED lines=178> */
[----:B------:R1:W-:Y:S01]  /*4c60*/  STL [R1+0x34], R3 ;  /* 0x0000340301007387 */ /* 0x0003e20000100800 */
[----:B------:R-:W-:-:S03]  /*4c70*/  ISETP.NE.AND.EX P0, PT, RZ, RZ, PT, P0 ;  /* 0x000000ffff00720c */ /* 0x000fc60003f05300 */
[----:B------:R1:W-:Y:S10]  /*4c80*/  STL.64 [R1+0x40], R4 ;  /* 0x0000400401007387 */ /* 0x0003f40000100a00 */
[----:B------:R-:W-:Y:S05]  /*4c90*/  @P0 BRA `(.L_x_30) ;  /* 0x0000000800f40947 */ /* 0x000fea0003800000 */
[----:B------:R-:W-:Y:S01]  /*4ca0*/  UMOV UR4, URZ ;  /* 0x000000ff00047c82 */ /* 0x000fe20008000000 */
[----:B------:R-:W-:Y:S01]  /*4cb0*/  IMAD.MOV.U32 R20, RZ, RZ, RZ ;  /* 0x000000ffff147224 */ /* 0x000fe200078e00ff */
[----:B-1----:R-:W-:Y:S01]  /*4cc0*/  CS2R R6, SRZ ;  /* 0x0000000000067805 */ /* 0x002fe2000001ff00 */
[----:B------:R-:W-:Y:S02]  /*4cd0*/  IMAD.MOV.U32 R4, RZ, RZ, RZ ;  /* 0x000000ffff047224 */ /* 0x000fe400078e00ff */
[----:B------:R-:W-:Y:S02]  /*4ce0*/  IMAD.MOV.U32 R3, RZ, RZ, RZ ;  /* 0x000000ffff037224 */ /* 0x000fe400078e00ff */
[----:B------:R-:W-:-:S07]  /*4cf0*/  IMAD.U32 R5, RZ, RZ, UR4 ;  /* 0x00000004ff057e24 */ /* 0x000fce000f8e00ff */
.L_x_36:
[----:B------:R-:W-:-:S06]  /*4d00*/  IMAD R17, R20, 0x4, R15 ;  /* 0x0000000414117824 */ /* 0x000fcc00078e020f */
[----:B------:R-:W5:Y:S01]  /*4d10*/  LDL R17, [R17+0x4] ;  /* 0x0000040011117983 */ /* 0x000f620000100800 */
[----:B------:R-:W-:Y:S01]  /*4d20*/  IMAD.SHL.U32 R21, R20, 0x20, RZ ;  /* 0x0000002014157824 */ /* 0x000fe200078e00ff */
[----:B------:R-:W-:-:S06]  /*4d30*/  UMOV UR4, URZ ;  /* 0x000000ff00047c82 */ /* 0x000fcc0008000000 */
.L_x_35:
        /* <DEDUP_REMOVED lines=11> */
[----:B------:R-:W4:Y:S01]  /*4df0*/  @P1 LDG.E R25, desc[UR6][R18.64+0x20] ;  /* 0x0000200612191981 */ /* 0x000f22000c1e1900 */
[----:B--2---:R-:W-:-:S03]  /*4e00*/  @!P0 LOP3.LUT R5, R5, R22, RZ, 0x3c, !PT ;  /* 0x0000001605058212 */ /* 0x004fc600078e3cff */
[----:B------:R-:W2:Y:S01]  /*4e10*/  @!P0 LDG.E R22, desc[UR6][R18.64] ;  /* 0x0000000612168981 */ /* 0x000ea2000c1e1900 */
[----:B---3--:R-:W-:-:S03]  /*4e20*/  @P1 LOP3.LUT R5, R5, R26, RZ, 0x3c, !PT ;  /* 0x0000001a05051212 */ /* 0x008fc600078e3cff */
[----:B------:R-:W3:Y:S01]  /*4e30*/  @P4 LDG.E R26, desc[UR6][R18.64+0x60] ;  /* 0x00006006121a4981 */ /* 0x000ee2000c1e1900 */
[----:B----4-:R-:W-:-:S03]  /*4e40*/  @P2 LOP3.LUT R5, R5, R28, RZ, 0x3c, !PT ;  /* 0x0000001c05052212 */ /* 0x010fc600078e3cff */
[----:B------:R-:W4:Y:S01]  /*4e50*/  @P5 LDG.E R28, desc[UR6][R18.64+0x74] ;  /* 0x00007406121c5981 */ /* 0x000f22000c1e1900 */
[----:B------:R-:W-:-:S03]  /*4e60*/  @P3 LOP3.LUT R5, R5, R23, RZ, 0x3c, !PT ;  /* 0x0000001705053212 */ /* 0x000fc600078e3cff */
[----:B------:R-:W4:Y:S01]  /*4e70*/  @!P0 LDG.E R23, desc[UR6][R18.64+0x4] ;  /* 0x0000040612178981 */ /* 0x000f22000c1e1900 */
[----:B--2---:R-:W-:-:S03]  /*4e80*/  @!P0 LOP3.LUT R3, R3, R22, RZ, 0x3c, !PT ;  /* 0x0000001603038212 */ /* 0x004fc600078e3cff */
[----:B------:R-:W2:Y:S01]  /*4e90*/  @!P0 LDG.E R22, desc[UR6][R18.64+0x8] ;  /* 0x0000080612168981 */ /* 0x000ea2000c1e1900 */
[----:B---3--:R-:W-:-:S03]  /*4ea0*/  @P4 LOP3.LUT R5, R5, R26, RZ, 0x3c, !PT ;  /* 0x0000001a05054212 */ /* 0x008fc600078e3cff */
[----:B------:R-:W3:Y:S01]  /*4eb0*/  @P1 LDG.E R26, desc[UR6][R18.64+0x14] ;  /* 0x00001406121a1981 */ /* 0x000ee2000c1e1900 */
[----:B----4-:R-:W-:-:S03]  /*4ec0*/  @!P0 LOP3.LUT R6, R6, R23, RZ, 0x3c, !PT ;  /* 0x0000001706068212 */ /* 0x010fc600078e3cff */
[----:B------:R-:W4:Y:S01]  /*4ed0*/  @!P0 LDG.E R23, desc[UR6][R18.64+0xc] ;  /* 0x00000c0612178981 */ /* 0x000f22000c1e1900 */
[----:B--2---:R-:W-:-:S03]  /*4ee0*/  @!P0 LOP3.LUT R7, R7, R22, RZ, 0x3c, !PT ;  /* 0x0000001607078212 */ /* 0x004fc600078e3cff */
[----:B------:R-:W2:Y:S01]  /*4ef0*/  @P1 LDG.E R22, desc[UR6][R18.64+0x1c] ;  /* 0x00001c0612161981 */ /* 0x000ea2000c1e1900 */
[----:B---3--:R-:W-:-:S03]  /*4f00*/  @P1 LOP3.LUT R3, R3, R26, RZ, 0x3c, !PT ;  /* 0x0000001a03031212 */ /* 0x008fc600078e3cff */
[----:B------:R-:W3:Y:S01]  /*4f10*/  @P2 LDG.E R26, desc[UR6][R18.64+0x28] ;  /* 0x00002806121a2981 */ /* 0x000ee2000c1e1900 */
[----:B----4-:R-:W-:-:S03]  /*4f20*/  @!P0 LOP3.LUT R4, R4, R23, RZ, 0x3c, !PT ;  /* 0x0000001704048212 */ /* 0x010fc600078e3cff */
        /* <DEDUP_REMOVED lines=33> */
[----:B------:R-:W-:Y:S02]  /*5140*/  LOP3.LUT P0, RZ, R24, 0x80, RZ, 0xc0, !PT ;  /* 0x0000008018ff7812 */ /* 0x000fe4000780c0ff */
[----:B------:R-:W-:Y:S02]  /*5150*/  @P5 LOP3.LUT R4, R4, R25, RZ, 0x3c, !PT ;  /* 0x0000001904045212 */ /* 0x000fe400078e3cff */
[----:B------:R-:W4:Y:S01]  /*5160*/  @P6 LDG.E R25, desc[UR6][R18.64+0x84] ;  /* 0x0000840612196981 */ /* 0x000f22000c1e1900 */
[----:B--2---:R-:W-:-:S03]  /*5170*/  @P5 LOP3.LUT R7, R7, R22, RZ, 0x3c, !PT ;  /* 0x0000001607075212 */ /* 0x004fc600078e3cff */
[----:B------:R-:W2:Y:S01]  /*5180*/  @P6 LDG.E R22, desc[UR6][R18.64+0x80] ;  /* 0x0000800612166981 */ /* 0x000ea2000c1e1900 */
[----:B---3--:R-:W-:-:S04]  /*5190*/  @P6 LOP3.LUT R3, R3, R26, RZ, 0x3c, !PT ;  /* 0x0000001a03036212 */ /* 0x008fc800078e3cff */
[----:B------:R-:W3:Y:S01]  /*51a0*/  @P0 LDG.E R26, desc[UR6][R18.64+0x8c] ;  /* 0x00008c06121a0981 */ /* 0x000ee2000c1e1900 */
[----:B----4-:R-:W-:-:S03]  /*51b0*/  @P5 LOP3.LUT R6, R6, R23, RZ, 0x3c, !PT ;  /* 0x0000001706065212 */ /* 0x010fc600078e3cff */
[----:B------:R-:W4:Y:S01]  /*51c0*/  @P6 LDG.E R23, desc[UR6][R18.64+0x7c] ;  /* 0x00007c0612176981 */ /* 0x000f22000c1e1900 */
[----:B------:R-:W-:-:S03]  /*51d0*/  @P5 LOP3.LUT R5, R5, R28, RZ, 0x3c, !PT ;  /* 0x0000001c05055212 */ /* 0x000fc600078e3cff */
        /* <DEDUP_REMOVED lines=10> */
[----:B------:R-:W-:Y:S02]  /*5280*/  @P0 LOP3.LUT R4, R4, R25, RZ, 0x3c, !PT ;  /* 0x0000001904040212 */ /* 0x000fe400078e3cff */
[----:B--2---:R-:W-:Y:S02]  /*5290*/  @P0 LOP3.LUT R7, R7, R22, RZ, 0x3c, !PT ;  /* 0x0000001607070212 */ /* 0x004fe400078e3cff */
[----:B---3--:R-:W-:Y:S02]  /*52a0*/  @P0 LOP3.LUT R5, R5, R26, RZ, 0x3c, !PT ;  /* 0x0000001a05050212 */ /* 0x008fe400078e3cff */
[----:B----4-:R-:W-:Y:S02]  /*52b0*/  @P0 LOP3.LUT R6, R6, R23, RZ, 0x3c, !PT ;  /* 0x0000001706060212 */ /* 0x010fe400078e3cff */
        /* <DEDUP_REMOVED lines=26> */
[----:B----4-:R-:W-:Y:S01]  /*5460*/  @P1 LOP3.LUT R6, R6, R23, RZ, 0x3c, !PT ;  /* 0x0000001706061212 */ /* 0x010fe200078e3cff */
[----:B------:R-:W4:Y:S01]  /*5470*/  @P2 LDG.E R25, desc[UR6][R18.64+0xcc] ;  /* 0x0000cc0612192981 */ /* 0x000f22000c1e1900 */
[----:B------:R-:W-:-:S03]  /*5480*/  LOP3.LUT P0, RZ, R24, 0x8000, RZ, 0xc0, !PT ;  /* 0x0000800018ff7812 */ /* 0x000fc6000780c0ff */
        /* <DEDUP_REMOVED lines=9> */
[----:B------:R-:W3:Y:S01]  /*5520*/  @P3 LDG.E R23, desc[UR6][R18.64+0xe0] ;  /* 0x0000e00612173981 */ /* 0x000ee2000c1e1900 */
[----:B------:R-:W-:-:S03]  /*5530*/  @P2 LOP3.LUT R7, R7, R24, RZ, 0x3c, !PT ;  /* 0x0000001807072212 */ /* 0x000fc600078e3cff */
[----:B------:R-:W3:Y:S01]  /*5540*/  @P3 LDG.E R24, desc[UR6][R18.64+0xe4] ;  /* 0x0000e40612183981 */ /* 0x000ee2000c1e1900 */
[----:B--2---:R-:W-:-:S03]  /*5550*/  @P2 LOP3.LUT R3, R3, R22, RZ, 0x3c, !PT ;  /* 0x0000001603032212 */ /* 0x004fc600078e3cff */
[----:B------:R-:W2:Y:S01]  /*5560*/  @P3 LDG.E R22, desc[UR6][R18.64+0xdc] ;  /* 0x0000dc0612163981 */ /* 0x000ea2000c1e1900 */
[----:B------:R-:W-:-:S03]  /*5570*/  @P2 LOP3.LUT R4, R4, R27, RZ, 0x3c, !PT ;  /* 0x0000001b04042212 */ /* 0x000fc600078e3cff */
        /* <DEDUP_REMOVED lines=26> */
[----:B------:R-:W4:Y:S01]  /*5720*/  @P0 LDG.E R24, desc[UR6][R18.64+0x134] ;  /* 0x0001340612180981 */ /* 0x000f22000c1e1900 */
[----:B--2---:R-:W-:-:S03]  /*5730*/  @P5 LOP3.LUT R7, R7, R22, RZ, 0x3c, !PT ;  /* 0x0000001607075212 */ /* 0x004fc600078e3cff */
[----:B------:R-:W2:Y:S01]  /*5740*/  @P0 LDG.E R22, desc[UR6][R18.64+0x12c] ;  /* 0x00012c0612160981 */ /* 0x000ea2000c1e1900 */
[----:B------:R-:W-:-:S03]  /*5750*/  @P6 LOP3.LUT R7, R7, R26, RZ, 0x3c, !PT ;  /* 0x0000001a07076212 */ /* 0x000fc600078e3cff */
[----:B------:R-:W2:Y:S01]  /*5760*/  @P0 LDG.E R26, desc[UR6][R18.64+0x13c] ;  /* 0x00013c06121a0981 */ /* 0x000ea2000c1e1900 */
[----:B------:R-:W-:-:S04]  /*5770*/  UIADD3 UR4, UPT, UPT, UR4, 0x10, URZ ;  /* 0x0000001004047890 */ /* 0x000fc8000fffe0ff */
[----:B------:R-:W-:Y:S01]  /*5780*/  UISETP.NE.AND UP0, UPT, UR4, 0x20, UPT ;  /* 0x000000200400788c */ /* 0x000fe2000bf05270 */
[----:B------:R-:W-:Y:S02]  /*5790*/  @P6 LOP3.LUT R5, R5, R28, RZ, 0x3c, !PT ;  /* 0x0000001c05056212 */ /* 0x000fe400078e3cff */
[----:B---3--:R-:W-:Y:S02]  /*57a0*/  @P6 LOP3.LUT R4, R4, R23, RZ, 0x3c, !PT ;  /* 0x0000001704046212 */ /* 0x008fe400078e3cff */
[----:B----4-:R-:W-:Y:S02]  /*57b0*/  @P0 LOP3.LUT R6, R6, R25, RZ, 0x3c, !PT ;  /* 0x0000001906060212 */ /* 0x010fe400078e3cff */
[----:B------:R-:W-:Y:S02]  /*57c0*/  @P0 LOP3.LUT R7, R7, R24, RZ, 0x3c, !PT ;  /* 0x0000001807070212 */ /* 0x000fe400078e3cff */
[----:B------:R-:W-:Y:S02]  /*57d0*/  @P0 LOP3.LUT R4, R4, R27, RZ, 0x3c, !PT ;  /* 0x0000001b04040212 */ /* 0x000fe400078e3cff */
[----:B--2---:R-:W-:-:S02]  /*57e0*/  @P0 LOP3.LUT R3, R3, R22, RZ, 0x3c, !PT ;  /* 0x0000001603030212 */ /* 0x004fc400078e3cff */
[----:B------:R-:W-:Y:S01]  /*57f0*/  @P0 LOP3.LUT R5, R5, R26, RZ, 0x3c, !PT ;  /* 0x0000001a05050212 */ /* 0x000fe200078e3cff */
[----:B------:R-:W-:Y:S06]  /*5800*/  BRA.U UP0, `(.L_x_35) ;  /* 0xfffffff5004c7547 */ /* 0x000fec000b83ffff */
[----:B------:R-:W-:-:S05]  /*5810*/  VIADD R20, R20, 0x1 ;  /* 0x0000000114147836 */ /* 0x000fca0000000000 */
[----:B------:R-:W-:-:S13]  /*5820*/  ISETP.NE.AND P0, PT, R20, 0x5, PT ;  /* 0x000000051400780c */ /* 0x000fda0003f05270 */
[----:B------:R-:W-:Y:S05]  /*5830*/  @P0 BRA `(.L_x_36) ;  /* 0xfffffff400300947 */ /* 0x000fea000383ffff */
[----:B------:R2:W-:Y:S04]  /*5840*/  STL.64 [R1+0x38], R6 ;  /* 0x0000380601007387 */ /* 0x0005e80000100a00 */
[----:B------:R2:W-:Y:S04]  /*5850*/  STL [R1+0x34], R3 ;  /* 0x0000340301007387 */ /* 0x0005e80000100800 */
[----:B------:R2:W-:Y:S02]  /*5860*/  STL.64 [R1+0x40], R4 ;  /* 0x0000400401007387 */ /* 0x0005e40000100a00 */
.L_x_30:
[----:B------:R-:W-:Y:S05]  /*5870*/  BSYNC.RECONVERGENT B4 ;  /* 0x0000000000047941 */ /* 0x000fea0003800200 */
.L_x_29:
[----:B------:R-:W-:Y:S01]  /*5880*/  ISETP.GT.U32.AND P0, PT, R0, 0x3, PT ;  /* 0x000000030000780c */ /* 0x000fe20003f04070 */
[----:B------:R-:W-:Y:S01]  /*5890*/  VIADD R16, R16, 0x1 ;  /* 0x0000000110107836 */ /* 0x000fe20000000000 */
[--C-:B------:R-:W-:Y:S02]  /*58a0*/  SHF.R.U64 R0, R0, 0x2, R14.reuse ;  /* 0x0000000200007819 */ /* 0x100fe4000000120e */
[----:B------:R-:W-:Y:S02]  /*58b0*/  ISETP.GT.U32.AND.EX P0, PT, R14, RZ, PT, P0 ;  /* 0x000000ff0e00720c */ /* 0x000fe40003f04100 */
[----:B------:R-:W-:-:S11]  /*58c0*/  SHF.R.U32.HI R14, RZ, 0x2, R14 ;  /* 0x00000002ff0e7819 */ /* 0x000fd6000001160e */
[----:B------:R-:W-:Y:S05]  /*58d0*/  @P0 BRA `(.L_x_37) ;  /* 0xffffffd800dc0947 */ /* 0x000fea000383ffff */
.L_x_28:
[----:B------:R-:W-:Y:S05]  /*58e0*/  BSYNC.RECONVERGENT B3 ;  /* 0x0000000000037941 */ /* 0x000fea0003800200 */
.L_x_27:
[----:B------:R-:W-:Y:S01]  /*58f0*/  IMAD R0, R9, 0x4, R8 ;  /* 0x0000000409007824 */ /* 0x000fe200078e0208 */
[----:B------:R-:W3:Y:S01]  /*5900*/  LDCU.64 UR4, c[0x0][0x388] ;  /* 0x00007100ff0477ac */ /* 0x000ee20008000a00 */
[----:B------:R-:W-:Y:S03]  /*5910*/  BSSY.RECONVERGENT B3, `(.L_x_38) ;  /* 0x0000067000037945 */ /* 0x000fe60003800200 */
[----:B012---:R-:W-:Y:S04]  /*5920*/  LDS R7, [R0+0x4] ;  /* 0x0000040000077984 */ /* 0x007fe80000000800 */
[----:B------:R-:W0:Y:S04]  /*5930*/  LDS R4, [R0+0x4c] ;  /* 0x00004c0000047984 */ /* 0x000e280000000800 */
[----:B------:R-:W1:Y:S04]  /*5940*/  LDS R6, [R0+0x94] ;  /* 0x0000940000067984 */ /* 0x000e680000000800 */
[----:B------:R-:W2:Y:S04]  /*5950*/  LDS R24, [R0+0x48] ;  /* 0x0000480000187984 */ /* 0x000ea80000000800 */
[----:B------:R-:W4:Y:S01]  /*5960*/  LDS R18, [R0+0x50] ;  /* 0x0000500000127984 */ /* 0x000f220000000800 */
[----:B0-----:R-:W-:-:S02]  /*5970*/  IMAD R7, R7, R4, RZ ;  /* 0x0000000407077224 */ /* 0x001fc400078e02ff */
[----:B------:R-:W-:Y:S02]  /*5980*/  IMAD.MOV R19, RZ, RZ, -R4 ;  /* 0x000000ffff137224 */ /* 0x000fe400078e0a04 */
[CC--:B-1----:R-:W-:Y:S01]  /*5990*/  IMAD R12, R6.reuse, R4.reuse, RZ ;  /* 0x00000004060c7224 */ /* 0x0c2fe200078e02ff */
[----:B------:R-:W-:Y:S01]  /*59a0*/  I2F.F64 R20, R7 ;  /* 0x0000000700147312 */ /* 0x000fe20000201c00 */
[----:B------:R-:W-:Y:S02]  /*59b0*/  IMAD.MOV R16, RZ, RZ, -R7 ;  /* 0x000000ffff107224 */ /* 0x000fe400078e0a07 */
[-C--:B------:R-:W-:Y:S02]  /*59c0*/  IMAD R25, R6, R19.reuse, RZ ;  /* 0x0000001306197224 */ /* 0x080fe400078e02ff */
[C---:B--2---:R-:W-:Y:S02]  /*59d0*/  IMAD R27, R24.reuse, R4, RZ ;  /* 0x00000004181b7224 */ /* 0x044fe400078e02ff */
[-C--:B------:R-:W-:Y:S01]  /*59e0*/  IMAD R26, R24, R19.reuse, RZ ;  /* 0x00000013181a7224 */ /* 0x080fe200078e02ff */
[----:B------:R-:W-:Y:S01]  /*59f0*/  I2F.F64 R12, R12 ;  /* 0x0000000c000c7312 */ /* 0x000fe20000201c00 */
[----:B----4-:R-:W-:-:S02]  /*5a00*/  IMAD R24, R18, R19, RZ ;  /* 0x0000001312187224 */ /* 0x010fc400078e02ff */
        /* <DEDUP_REMOVED lines=9> */
[----:B-1----:R-:W-:-:S07]  /*5aa0*/  DADD R14, R20, -R14 ;  /* 0x00000000140e7229 */ /* 0x002fce000000080e */
[----:B------:R-:W1:Y:S01]  /*5ab0*/  I2F.F64 R22, R24 ;  /* 0x0000001800167312 */ /* 0x000e620000201c00 */
[----:B0-----:R-:W-:Y:S02]  /*5ac0*/  DADD R16, R6, -R12 ;  /* 0x0000000006107229 */ /* 0x001fe4000000080c */
[----:B-1----:R-:W-:-:S08]  /*5ad0*/  DADD R14, R14, -R22 ;  /* 0x000000000e0e7229 */ /* 0x002fd00000000816 */
[----:B------:R0:W1:Y:S08]  /*5ae0*/  F2I.F64.TRUNC R16, R16 ;  /* 0x0000001000107311 */ /* 0x000070000030d100 */
[----:B------:R-:W2:Y:S01]  /*5af0*/  F2I.F64.TRUNC R4, R14 ;  /* 0x0000000e00047311 */ /* 0x000ea2000030d100 */
[----:B0-----:R-:W-:-:S07]  /*5b00*/  IMAD.MOV.U32 R17, RZ, RZ, 0x3e928af3 ;  /* 0x3e928af3ff117424 */ /* 0x001fce00078e00ff */
[----:B-1----:R0:W-:Y:S08]  /*5b10*/  I2F.F64 R12, R16 ;  /* 0x00000010000c7312 */ /* 0x0021f00000201c00 */
[----:B--2---:R1:W2:Y:S01]  /*5b20*/  I2F.F64 R6, R4 ;  /* 0x0000000400067312 */ /* 0x0042a20000201c00 */
[----:B0-----:R-:W-:Y:S01]  /*5b30*/  IMAD.MOV.U32 R16, RZ, RZ, -0x35dec16 ;  /* 0xfca213eaff107424 */ /* 0x001fe200078e00ff */
[----:B-1----:R-:W-:-:S04]  /*5b40*/  SHF.R.U32.HI R4, RZ, 0x2, R3 ;  /* 0x00000002ff047819 */ /* 0x002fc80000011603 */
[----:B------:R-:W-:Y:S01]  /*5b50*/  LOP3.LUT R4, R4, R3, RZ, 0x3c, !PT ;  /* 0x0000000304047212 */ /* 0x000fe200078e3cff */
[----:B------:R-:W-:Y:S01]  /*5b60*/  IMAD.SHL.U32 R3, R5, 0x10, RZ ;  /* 0x0000001005037824 */ /* 0x000fe200078e00ff */
[----:B--2---:R-:W-:Y:S01]  /*5b70*/  DADD R6, R6, -R12 ;  /* 0x0000000006067229 */ /* 0x004fe2000000080c */
[----:B------:R-:W-:Y:S02]  /*5b80*/  IMAD.MOV.U32 R12, RZ, RZ, 0x652b82fe ;  /* 0x652b82feff0c7424 */ /* 0x000fe400078e00ff */
[----:B------:R-:W-:Y:S02]  /*5b90*/  IMAD.MOV.U32 R13, RZ, RZ, 0x3ff71547 ;  /* 0x3ff71547ff0d7424 */ /* 0x000fe400078e00ff */
[----:B------:R-:W-:-:S03]  /*5ba0*/  IMAD.SHL.U32 R18, R4, 0x2, RZ ;  /* 0x0000000204127824 */ /* 0x000fc600078e00ff */
[----:B---3--:R-:W-:Y:S01]  /*5bb0*/  DMUL R6, R6, -UR4 ;  /* 0x8000000406067c28 */ /* 0x008fe20008000000 */
[----:B------:R-:W-:Y:S01]  /*5bc0*/  UMOV UR4, 0xfefa39ef ;  /* 0xfefa39ef00047882 */ /* 0x000fe20000000000 */
[----:B------:R-:W-:Y:S01]  /*5bd0*/  UMOV UR5, 0x3fe62e42 ;  /* 0x3fe62e4200057882 */ /* 0x000fe20000000000 */
[----:B------:R-:W-:-:S04]  /*5be0*/  LOP3.LUT R18, R4, R18, R3, 0x96, !PT ;  /* 0x0000001204127212 */ /* 0x000fc800078e9603 */
[----:B------:R-:W-:Y:S01]  /*5bf0*/  LOP3.LUT R5, R18, R5, RZ, 0x3c, !PT ;  /* 0x0000000512057212 */ /* 0x000fe200078e3cff */
[----:B------:R-:W-:Y:S02]  /*5c00*/  DFMA R12, R6, R12, 6.75539944105574400000e+15 ;  /* 0x43380000060c742b */ /* 0x000fe4000000000c */
[----:B------:R-:W-:Y:S02]  /*5c10*/  FSETP.GEU.AND P0, PT, |R7|, 4.1917929649353027344, PT ;  /* 0x4086232b0700780b */ /* 0x000fe40003f0e200 */
[----:B------:R-:W-:Y:S01]  /*5c20*/  IADD3 R5, PT, PT, R2, 0x587c5, R5 ;  /* 0x000587c502057810 */ /* 0x000fe20007ffe005 */
[----:B------:R-:W-:-:S03]  /*5c30*/  IMAD.MOV.U32 R2, RZ, RZ, 0x2f800000 ;  /* 0x2f800000ff027424 */ /* 0x000fc600078e00ff */
[----:B------:R-:W-:Y:S01]  /*5c40*/  DADD R20, R12, -6.75539944105574400000e+15 ;  /* 0xc33800000c147429 */ /* 0x000fe20000000000 */
[----:B------:R-:W-:-:S05]  /*5c50*/  I2FP.F32.U32 R5, R5 ;  /* 0x0000000500057245 */ /* 0x000fca0000201000 */
[----:B------:R-:W-:Y:S02]  /*5c60*/  FFMA R2, R5, R2, 1.1641532182693481445e-10 ;  /* 0x2f00000005027423 */ /* 0x000fe40000000002 */
[C---:B------:R-:W-:Y:S01]  /*5c70*/  DFMA R14, R20.reuse, -UR4, R6 ;  /* 0x80000004140e7c2b */ /* 0x040fe20008000006 */
[----:B------:R-:W-:Y:S01]  /*5c80*/  UMOV UR4, 0x3b39803f ;  /* 0x3b39803f00047882 */ /* 0x000fe20000000000 */
[----:B------:R-:W-:Y:S02]  /*5c90*/  UMOV UR5, 0x3c7abc9e ;  /* 0x3c7abc9e00057882 */ /* 0x000fe40000000000 */
[----:B------:R-:W0:Y:S04]  /*5ca0*/  F2F.F64.F32 R2, R2 ;  /* 0x0000000200027310 */ /* 0x000e280000201800 */
[----:B------:R-:W-:Y:S01]  /*5cb0*/  DFMA R14, R20, -UR4, R14 ;  /* 0x80000004140e7c2b */ /* 0x000fe2000800000e */
[----:B------:R-:W-:Y:S01]  /*5cc0*/  UMOV UR4, 0x69ce2bdf ;  /* 0x69ce2bdf00047882 */ /* 0x000fe20000000000 */
[----:B------:R-:W-:-:S06]  /*5cd0*/  UMOV UR5, 0x3e5ade15 ;  /* 0x3e5ade1500057882 */ /* 0x000fcc0000000000 */
        /* <DEDUP_REMOVED lines=24> */
[----:B------:R-:W-:-:S08]  /*5e60*/  DFMA R16, R14, R16, UR4 ;  /* 0x000000040e107e2b */ /* 0x000fd00008000010 */
[----:B------:R-:W-:-:S08]  /*5e70*/  DFMA R16, R14, R16, 1 ;  /* 0x3ff000000e10742b */ /* 0x000fd00000000010 */
[----:B------:R-:W-:-:S10]  /*5e80*/  DFMA R14, R14, R16, 1 ;  /* 0x3ff000000e0e742b */ /* 0x000fd40000000010 */
[----:B------:R-:W-:Y:S02]  /*5e90*/  IMAD R5, R12, 0x100000, R15 ;  /* 0x001000000c057824 */ /* 0x000fe400078e020f */
[----:B------:R-:W-:Y:S01]  /*5ea0*/  IMAD.MOV.U32 R4, RZ, RZ, R14 ;  /* 0x000000ffff047224 */ /* 0x000fe200078e000e */
[----:B0-----:R-:W-:Y:S06]  /*5eb0*/  @!P0 BRA `(.L_x_39) ;  /* 0x0000000000308947 */ /* 0x001fec0003800000 */
[----:B------:R-:W-:Y:S01]  /*5ec0*/  FSETP.GEU.AND P1, PT, |R7|, 4.2275390625, PT ;  /* 0x408748000700780b */ /* 0x000fe20003f2e200 */
[C---:B------:R-:W-:Y:S02]  /*5ed0*/  DADD R16, R6.reuse, +INF ;  /* 0x7ff0000006107429 */ /* 0x040fe40000000000 */
[----:B------:R-:W-:-:S08]  /*5ee0*/  DSETP.GEU.AND P0, PT, R6, RZ, PT ;  /* 0x000000ff0600722a */ /* 0x000fd00003f0e000 */
[----:B------:R-:W-:Y:S02]  /*5ef0*/  FSEL R5, R17, RZ, P0 ;  /* 0x000000ff11057208 */ /* 0x000fe40000000000 */
[----:B------:R-:W-:-:S04]  /*5f00*/  @!P1 LEA.HI R4, R12, R12, RZ, 0x1 ;  /* 0x0000000c0c049211 */ /* 0x000fc800078f08ff */
[----:B------:R-:W-:Y:S02]  /*5f10*/  @!P1 SHF.R.S32.HI R7, RZ, 0x1, R4 ;  /* 0x00000001ff079819 */ /* 0x000fe40000011404 */
[----:B------:R-:W-:-:S03]  /*5f20*/  FSEL R4, R16, RZ, P0 ;  /* 0x000000ff10047208 */ /* 0x000fc60000000000 */
[----:B------:R-:W-:Y:S02]  /*5f30*/  @!P1 IMAD.IADD R6, R12, 0x1, -R7 ;  /* 0x000000010c069824 */ /* 0x000fe400078e0a07 */
[----:B------:R-:W-:-:S03]  /*5f40*/  @!P1 IMAD R15, R7, 0x100000, R15 ;  /* 0x00100000070f9824 */ /* 0x000fc600078e020f */
[----:B------:R-:W-:Y:S01]  /*5f50*/  @!P1 LEA R7, R6, 0x3ff00000, 0x14 ;  /* 0x3ff0000006079811 */ /* 0x000fe200078ea0ff */
[----:B------:R-:W-:-:S06]  /*5f60*/  @!P1 IMAD.MOV.U32 R6, RZ, RZ, RZ ;  /* 0x000000ffff069224 */ /* 0x000fcc00078e00ff */
[----:B------:R-:W-:-:S11]  /*5f70*/  @!P1 DMUL R4, R14, R6 ;  /* 0x000000060e049228 */ /* 0x000fd60000000000 */
.L_x_39:
[----:B------:R-:W-:Y:S05]  /*5f80*/  BSYNC.RECONVERGENT B3 ;  /* 0x0000000000037941 */ /* 0x000fea0003800200 */
.L_x_38:
[----:B------:R-:W-:-:S14]  /*5f90*/  DSETP.GE.AND P0, PT, R4, R2, PT ;  /* 0x000000020400722a */ /* 0x000fdc0003f06000 */
[----:B------:R1:W-:Y:S02]  /*5fa0*/  @P0 STS [R0], R19 ;  /* 0x0000001300000388 */ /* 0x0003e40000000800 */
.L_x_26:
[----:B------:R-:W-:Y:S05]  /*5fb0*/  BSYNC.RECONVERGENT B2 ;  /* 0x0000000000027941 */ /* 0x000fea0003800200 */
.L_x_25:
[----:B------:R-:W-:Y:S01]  /*5fc0*/  BAR.SYNC.DEFER_BLOCKING 0x0 ;  /* 0x0000000000007b1d */ /* 0x000fe20000010000 */
[----:B0-----:R-:W-:-:S06]  /*5fd0*/  IMAD R3, R9, 0x4, R8 ;  /* 0x0000000409037824 */ /* 0x001fcc00078e0208 */
[----:B------:R-:W0:Y:S04]  /*5fe0*/  LDS R3, [R3+0x4c] ;  /* 0x00004c0003037984 */ /* 0x000e280000000800 */
[----:B0-----:R-:W-:Y:S01]  /*5ff0*/  STG.E desc[UR6][R10.64], R3 ;  /* 0x000000030a007986 */ /* 0x001fe2000c101906 */
[----:B------:R-:W-:Y:S06]  /*6000*/  BAR.SYNC.DEFER_BLOCKING 0x0 ;  /* 0x0000000000007b1d */ /* 0x000fec0000010000 */
[----:B------:R-:W-:Y:S05]  /*6010*/  EXIT ;  /* 0x000000000000794d */ /* 0x000fea0003800000 */
.L_x_40:
        /* <DEDUP_REMOVED lines=14> */
.L_x_42:


//--------------------- .nv.global.init           --------------------------
	.section	.nv.global.init,"aw",@progbits
	.align	4
.nv.global.init:
	.type		mrg32k3aM1SubSeq,@object
	.size		mrg32k3aM1SubSeq,(mrg32k3aM2SubSeq - mrg32k3aM1SubSeq)
mrg32k3aM1SubSeq:
        /*0000*/ 	.byte	0x0b, 0xcc, 0xee, 0x04, 0x73, 0x29, 0x8b, 0x6f, 0xf6, 0x53, 0x03, 0xf6, 0x23, 0xf6, 0xea, 0xda
        /* <DEDUP_REMOVED lines=125> */
	.type		mrg32k3aM2SubSeq,@object
	.size		mrg32k3aM2SubSeq,(mrg32k3aM1 - mrg32k3aM2SubSeq)
mrg32k3aM2SubSeq:
        /* <DEDUP_REMOVED lines=126> */
	.type		mrg32k3aM1,@object
	.size		mrg32k3aM1,(mrg32k3aM1Seq - mrg32k3aM1)
mrg32k3aM1:
        /* <DEDUP_REMOVED lines=144> */
	.type		mrg32k3aM1Seq,@object
	.size		mrg32k3aM1Seq,(mrg32k3aM2 - mrg32k3aM1Seq)
mrg32k3aM1Seq:
        /* <DEDUP_REMOVED lines=144> */
	.type		mrg32k3aM2,@object
	.size		mrg32k3aM2,(mrg32k3aM2Seq - mrg32k3aM2)
mrg32k3aM2:
        /* <DEDUP_REMOVED lines=144> */
	.type		mrg32k3aM2Seq,@object
	.size		mrg32k3aM2Seq,(precalc_xorwow_matrix - mrg32k3aM2Seq)
mrg32k3aM2Seq:
        /* <DEDUP_REMOVED lines=144> */
	.type		precalc_xorwow_matrix,@object
	.size		precalc_xorwow_matrix,(precalc_xorwow_offset_matrix - precalc_xorwow_matrix)
precalc_xorwow_matrix:
        /* <DEDUP_REMOVED lines=6400> */
	.type		precalc_xorwow_offset_matrix,@object
	.size		precalc_xorwow_offset_matrix,($str - precalc_xorwow_offset_matrix)
precalc_xorwow_offset_matrix:
        /* <DEDUP_REMOVED lines=6400> */
	.type		$str,@object
	.size		$str,(.L_9 - $str)
$str:
        /*353c0*/ 	.byte	0x25, 0x64, 0x2c, 0x20, 0x25, 0x64, 0x2c, 0x20, 0x25, 0x64, 0x0a, 0x00
.L_9:


//--------------------- .nv.shared.reserved.0     --------------------------
	.section	.nv.shared.reserved.0,"aw",@nobits
	.weak		__nv_reservedSMEM_offset_0_alias
	.size		__nv_reservedSMEM_offset_0_alias, 0, 64
	.other		__nv_reservedSMEM_offset_0_alias,@"STO_CUDA_RESERVED_SHARED STV_DEFAULT"
__nv_reservedSMEM_offset_0_alias:
	.zero		0
	.zero		64


//--------------------- .nv.shared._Z6updatePid   --------------------------
	.section	.nv.shared._Z6updatePid,"aw",@nobits
	.sectionflags	@""
	.align	4
.nv.shared._Z6updatePid:
	.zero		2320


//--------------------- .nv.constant0._Z10printstatePi --------------------------
	.section	.nv.constant0._Z10printstatePi,"a",@progbits
	.sectionflags	@""
	.align	4
.nv.constant0._Z10printstatePi:
	.zero		904


//--------------------- .nv.constant0._Z6updatePid --------------------------
	.section	.nv.constant0._Z6updatePid,"a",@progbits
	.sectionflags	@""
	.align	4
.nv.constant0._Z6updatePid:
	.zero		912


//--------------------- SYMBOLS --------------------------

	.type		.nv.reservedSmem.offset0,@object
	.size		.nv.reservedSmem.offset0,0x4
	.type		.nv.reservedSmem.cap,@object
	.size		.nv.reservedSmem.cap,0x4
	.type		vprintf,@function
